	.headerflags	@"EF_CUDA_TEXMODE_UNIFIED EF_CUDA_64BIT_ADDRESS EF_CUDA_ACCELERATORS EF_CUDA_SM90 EF_CUDA_VIRTUAL_SM(EF_CUDA_SM90)"
	.elftype	@"ET_EXEC"


//--------------------- .nv.info                  --------------------------
	.section	.nv.info,"",@"SHT_CUDA_INFO"
	.align	4


	//----- nvinfo : EIATTR_REGCOUNT
	.align		4
        /*0000*/ 	.byte	0x04, 0x2f
        /*0002*/ 	.short	(.L_1 - .L_0)
	.align		4
.L_0:
        /*0004*/ 	.word	index@(triton_poi_fused_max_pool2d_with_indices_23)
        /*0008*/ 	.word	0x0000005a


	//----- nvinfo : EIATTR_MIN_STACK_SIZE
	.align		4
.L_1:
        /*000c*/ 	.byte	0x04, 0x12
        /*000e*/ 	.short	(.L_3 - .L_2)
	.align		4
.L_2:
        /*0010*/ 	.word	index@(triton_poi_fused_max_pool2d_with_indices_23)
        /*0014*/ 	.word	0x00000000


	//----- nvinfo : EIATTR_FRAME_SIZE
	.align		4
.L_3:
        /*0018*/ 	.byte	0x04, 0x11
        /*001a*/ 	.short	(.L_5 - .L_4)
	.align		4
.L_4:
        /*001c*/ 	.word	index@(triton_poi_fused_max_pool2d_with_indices_23)
        /*0020*/ 	.word	0x00000000


	//----- nvinfo : EIATTR_MIN_STACK_SIZE
	.align		4
.L_5:
        /*0024*/ 	.byte	0x04, 0x12
        /*0026*/ 	.short	(.L_7 - .L_6)
	.align		4
.L_6:
        /*0028*/ 	.word	index@(triton_poi_fused_max_pool2d_with_indices_23)
        /*002c*/ 	.word	0x00000000
.L_7:


//--------------------- .nv.info.triton_poi_fused_max_pool2d_with_indices_23 --------------------------
	.section	.nv.info.triton_poi_fused_max_pool2d_with_indices_23,"",@"SHT_CUDA_INFO"
	.sectionflags	@""
	.align	4


	//----- nvinfo : EIATTR_CUDA_API_VERSION
	.align		4
        /*0000*/ 	.byte	0x04, 0x37
        /*0002*/ 	.short	(.L_9 - .L_8)
.L_8:
        /*0004*/ 	.word	0x0000007c


	//----- nvinfo : EIATTR_KPARAM_INFO
	.align		4
.L_9:
        /*0008*/ 	.byte	0x04, 0x17
        /*000a*/ 	.short	(.L_11 - .L_10)
.L_10:
        /*000c*/ 	.word	0x00000000
        /*0010*/ 	.short	0x0004
        /*0012*/ 	.short	0x001c
        /*0014*/ 	.byte	0x00, 0xf0, 0x11, 0x00


	//----- nvinfo : EIATTR_KPARAM_INFO
	.align		4
.L_11:
        /*0018*/ 	.byte	0x04, 0x17
        /*001a*/ 	.short	(.L_13 - .L_12)
.L_12:
        /*001c*/ 	.word	0x00000000
        /*0020*/ 	.short	0x0003
        /*0022*/ 	.short	0x0018
        /*0024*/ 	.byte	0x00, 0xf0, 0x11, 0x00


	//----- nvinfo : EIATTR_KPARAM_INFO
	.align		4
.L_13:
        /*0028*/ 	.byte	0x04, 0x17
        /*002a*/ 	.short	(.L_15 - .L_14)
.L_14:
        /*002c*/ 	.word	0x00000000
        /*0030*/ 	.short	0x0002
        /*0032*/ 	.short	0x0010
        /*0034*/ 	.byte	0x00, 0xf4, 0x21, 0x00


	//----- nvinfo : EIATTR_KPARAM_INFO
	.align		4
.L_15:
        /*0038*/ 	.byte	0x04, 0x17
        /*003a*/ 	.short	(.L_17 - .L_16)
.L_16:
        /*003c*/ 	.word	0x00000000
        /*0040*/ 	.short	0x0001
        /*0042*/ 	.short	0x0008
        /*0044*/ 	.byte	0x00, 0xf4, 0x21, 0x00


	//----- nvinfo : EIATTR_KPARAM_INFO
	.align		4
.L_17:
        /*0048*/ 	.byte	0x04, 0x17
        /*004a*/ 	.short	(.L_19 - .L_18)
.L_18:
        /*004c*/ 	.word	0x00000000
        /*0050*/ 	.short	0x0000
        /*0052*/ 	.short	0x0000
        /*0054*/ 	.byte	0x00, 0xf4, 0x21, 0x00


	//----- nvinfo : EIATTR_SPARSE_MMA_MASK
	.align		4
.L_19:
        /*0058*/ 	.byte	0x03, 0x50
        /*005a*/ 	.short	0x0000


	//----- nvinfo : EIATTR_MAXREG_COUNT
	.align		4
        /*005c*/ 	.byte	0x03, 0x1b
        /*005e*/ 	.short	0x00ff


	//----- nvinfo : EIATTR_EXIT_INSTR_OFFSETS
	.align		4
        /*0060*/ 	.byte	0x04, 0x1c
        /*0062*/ 	.short	(.L_21 - .L_20)


	//   ....[0]....
.L_20:
        /*0064*/ 	.word	0x00003650


	//   ....[1]....
        /*0068*/ 	.word	0x00003670


	//----- nvinfo : EIATTR_REQNTID
	.align		4
.L_21:
        /*006c*/ 	.byte	0x04, 0x10
        /*006e*/ 	.short	(.L_23 - .L_22)
.L_22:
        /*0070*/ 	.word	0x00000080
        /*0074*/ 	.word	0x00000001
        /*0078*/ 	.word	0x00000001


	//----- nvinfo : EIATTR_CBANK_PARAM_SIZE
	.align		4
.L_23:
        /*007c*/ 	.byte	0x03, 0x19
        /*007e*/ 	.short	0x0020


	//----- nvinfo : EIATTR_PARAM_CBANK
	.align		4
        /*0080*/ 	.byte	0x04, 0x0a
        /*0082*/ 	.short	(.L_25 - .L_24)
	.align		4
.L_24:
        /*0084*/ 	.word	index@(.nv.constant0.triton_poi_fused_max_pool2d_with_indices_23)
        /*0088*/ 	.short	0x0210
        /*008a*/ 	.short	0x0020


	//----- nvinfo : EIATTR_SW_WAR
	.align		4
.L_25:
        /*008c*/ 	.byte	0x04, 0x36
        /*008e*/ 	.short	(.L_27 - .L_26)
.L_26:
        /*0090*/ 	.word	0x00000008
.L_27:


//--------------------- .nv.callgraph             --------------------------
	.section	.nv.callgraph,"",@"SHT_CUDA_CALLGRAPH"
	.align	4
	.sectionentsize	8
	.align		4
        /*0000*/ 	.word	0x00000000
	.align		4
        /*0004*/ 	.word	0xffffffff
	.align		4
        /*0008*/ 	.word	0x00000000
	.align		4
        /*000c*/ 	.word	0xfffffffe
	.align		4
        /*0010*/ 	.word	0x00000000
	.align		4
        /*0014*/ 	.word	0xfffffffd
	.align		4
        /*0018*/ 	.word	0x00000000
	.align		4
        /*001c*/ 	.word	0xfffffffc


//--------------------- .text.triton_poi_fused_max_pool2d_with_indices_23 --------------------------
	.section	.text.triton_poi_fused_max_pool2d_with_indices_23,"ax",@progbits
	.sectionflags	@"SHF_BARRIERS=1"
	.align	128
        .global         triton_poi_fused_max_pool2d_with_indices_23
        .type           triton_poi_fused_max_pool2d_with_indices_23,@function
        .size           triton_poi_fused_max_pool2d_with_indices_23,(.L_x_1 - triton_poi_fused_max_pool2d_with_indices_23)
        .other          triton_poi_fused_max_pool2d_with_indices_23,@"STO_CUDA_ENTRY STV_DEFAULT"
triton_poi_fused_max_pool2d_with_indices_23:
.text.triton_poi_fused_max_pool2d_with_indices_23:
[----:B------:R-:W0:Y:S01]  /*0000*/  LDC R1, c[0x0][0x28] ;  /* 0x00000a00ff017b82 */ /* 0x000e220000000800 */
[----:B------:R-:W1:Y:S07]  /*0010*/  S2R R6, SR_TID.X ;  /* 0x0000000000067919 */ /* 0x000e6e0000002100 */
[----:B------:R-:W2:Y:S01]  /*0020*/  LDC.64 R22, c[0x0][0x210] ;  /* 0x00008400ff167b82 */ /* 0x000ea20000000a00 */
[----:B------:R-:W-:Y:S02]  /*0030*/  CS2R R24, SRZ ;  /* 0x0000000000187805 */ /* 0x000fe4000001ff00 */
[----:B------:R-:W-:Y:S01]  /*0040*/  CS2R R26, SRZ ;  /* 0x00000000001a7805 */ /* 0x000fe2000001ff00 */
[----:B------:R-:W3:Y:S01]  /*0050*/  S2R R4, SR_CTAID.Y ;  /* 0x0000000000047919 */ /* 0x000ee20000002600 */
[----:B------:R-:W-:-:S02]  /*0060*/  CS2R R28, SRZ ;  /* 0x00000000001c7805 */ /* 0x000fc4000001ff00 */
[----:B------:R-:W-:Y:S01]  /*0070*/  CS2R R30, SRZ ;  /* 0x00000000001e7805 */ /* 0x000fe2000001ff00 */
[----:B------:R-:W-:Y:S01]  /*0080*/  ULDC.64 UR6, c[0x0][0x208] ;  /* 0x0000820000067ab9 */ /* 0x000fe20000000a00 */
[----:B------:R-:W4:Y:S01]  /*0090*/  S2R R10, SR_CTAID.X ;  /* 0x00000000000a7919 */ /* 0x000f220000002500 */
[----:B-1----:R-:W-:Y:S01]  /*00a0*/  SHF.R.U32.HI R9, RZ, 0x2, R6 ;  /* 0x00000002ff097819 */ /* 0x002fe20000011606 */
[----:B---3--:R-:W-:-:S03]  /*00b0*/  IMAD.SHL.U32 R4, R4, 0x20, RZ ;  /* 0x0000002004047824 */ /* 0x008fc600078e00ff */
[----:B------:R-:W-:-:S04]  /*00c0*/  SGXT.U32 R9, R9, 0x5 ;  /* 0x000000050909781a */ /* 0x000fc80000000000 */
[----:B------:R-:W-:-:S05]  /*00d0*/  LOP3.LUT R2, R4, R9, RZ, 0xfc, !PT ;  /* 0x0000000904027212 */ /* 0x000fca00078efcff */
[----:B------:R-:W-:-:S05]  /*00e0*/  IMAD.HI R0, R2, 0x66666667, RZ ;  /* 0x6666666702007827 */ /* 0x000fca00078e02ff */
[----:B------:R-:W-:-:S04]  /*00f0*/  SHF.R.S32.HI R3, RZ, 0x1, R0 ;  /* 0x00000001ff037819 */ /* 0x000fc80000011400 */
[----:B------:R-:W-:Y:S01]  /*0100*/  LEA.HI R3, R0, R3, RZ, 0x1 ;  /* 0x0000000300037211 */ /* 0x000fe200078f08ff */
[----:B------:R-:W-:-:S04]  /*0110*/  IMAD.HI R0, R2, 0x51eb851f, RZ ;  /* 0x51eb851f02007827 */ /* 0x000fc800078e02ff */
[----:B------:R-:W-:Y:S01]  /*0120*/  IMAD.HI R7, R3, 0x66666667, RZ ;  /* 0x6666666703077827 */ /* 0x000fe200078e02ff */
[----:B------:R-:W-:-:S03]  /*0130*/  SHF.R.U32.HI R5, RZ, 0x1f, R0 ;  /* 0x0000001fff057819 */ /* 0x000fc60000011600 */
[----:B------:R-:W-:Y:S01]  /*0140*/  IMAD R41, R3, -0x5, R2 ;  /* 0xfffffffb03297824 */ /* 0x000fe200078e0202 */
[----:B------:R-:W-:Y:S02]  /*0150*/  SHF.R.S32.HI R8, RZ, 0x1, R7 ;  /* 0x00000001ff087819 */ /* 0x000fe40000011407 */
[----:B------:R-:W-:Y:S01]  /*0160*/  LEA.HI.SX32 R5, R0, R5, 0x1d ;  /* 0x0000000500057211 */ /* 0x000fe200078feaff */
[----:B------:R-:W-:Y:S01]  /*0170*/  IMAD.SHL.U32 R32, R41, 0x800, RZ ;  /* 0x0000080029207824 */ /* 0x000fe200078e00ff */
[----:B------:R-:W-:Y:S01]  /*0180*/  LEA.HI R8, R7, R8, RZ, 0x1 ;  /* 0x0000000807087211 */ /* 0x000fe200078f08ff */
[----:B----4-:R-:W-:Y:S02]  /*0190*/  IMAD.SHL.U32 R7, R10, 0x20, RZ ;  /* 0x000000200a077824 */ /* 0x010fe400078e00ff */
[----:B------:R-:W-:Y:S02]  /*01a0*/  IMAD.SHL.U32 R0, R6, 0x8, RZ ;  /* 0x0000000806007824 */ /* 0x000fe400078e00ff */
[----:B------:R-:W-:-:S02]  /*01b0*/  IMAD R14, R8, -0x5, R3 ;  /* 0xfffffffb080e7824 */ /* 0x000fc400078e0203 */
[----:B------:R-:W-:Y:S01]  /*01c0*/  IMAD R32, R5, 0x14400, R32 ;  /* 0x0001440005207824 */ /* 0x000fe200078e0220 */
[----:B------:R-:W-:Y:S02]  /*01d0*/  LOP3.LUT R5, R7, 0x18, R0, 0xf8, !PT ;  /* 0x0000001807057812 */ /* 0x000fe400078ef800 */
[----:B------:R-:W-:Y:S01]  /*01e0*/  ISETP.GT.AND P0, PT, R14, RZ, PT ;  /* 0x000000ff0e00720c */ /* 0x000fe20003f04270 */
[C---:B------:R-:W-:Y:S02]  /*01f0*/  VIADD R50, R32.reuse, 0xffffd800 ;  /* 0xffffd80020327836 */ /* 0x040fe40000000000 */
[----:B------:R-:W-:Y:S01]  /*0200*/  VIADD R58, R32, 0xffffdc00 ;  /* 0xffffdc00203a7836 */ /* 0x000fe20000000000 */
[----:B------:R-:W-:Y:S01]  /*0210*/  ISETP.GT.AND P1, PT, R41, RZ, P0 ;  /* 0x000000ff2900720c */ /* 0x000fe20000724270 */
[----:B------:R-:W-:Y:S01]  /*0220*/  IMAD.IADD R3, R5, 0x1, R50 ;  /* 0x0000000105037824 */ /* 0x000fe200078e0232 */
[----:B------:R-:W-:Y:S01]  /*0230*/  ISETP.GT.AND P0, PT, R41, -0x1, P0 ;  /* 0xffffffff2900780c */ /* 0x000fe20000704270 */
[C---:B------:R-:W-:Y:S01]  /*0240*/  IMAD.IADD R11, R5.reuse, 0x1, R58 ;  /* 0x00000001050b7824 */ /* 0x040fe200078e023a */
[C---:B------:R-:W-:Y:S01]  /*0250*/  ISETP.LT.AND P1, PT, R5.reuse, 0x400, P1 ;  /* 0x000004000500780c */ /* 0x040fe20000f21270 */
[C---:B------:R-:W-:Y:S01]  /*0260*/  IMAD R3, R14.reuse, 0x4800, R3 ;  /* 0x000048000e037824 */ /* 0x040fe200078e0203 */
[----:B------:R-:W-:Y:S01]  /*0270*/  ISETP.LT.AND P0, PT, R5, 0x400, P0 ;  /* 0x000004000500780c */ /* 0x000fe20000701270 */
[----:B------:R-:W-:Y:S01]  /*0280*/  IMAD R13, R14, 0x4800, R11 ;  /* 0x000048000e0d7824 */ /* 0x000fe200078e020b */
[C---:B------:R-:W-:Y:S01]  /*0290*/  ISETP.LT.AND P2, PT, R2.reuse, 0x64, P1 ;  /* 0x000000640200780c */ /* 0x040fe20000f41270 */
[----:B--2---:R-:W-:Y:S01]  /*02a0*/  IMAD.WIDE R10, R3, 0x4, R22 ;  /* 0x00000004030a7825 */ /* 0x004fe200078e0216 */
[----:B------:R-:W-:-:S02]  /*02b0*/  ISETP.LT.AND P0, PT, R2, 0x64, P0 ;  /* 0x000000640200780c */ /* 0x000fc40000701270 */
[----:B------:R-:W-:Y:S01]  /*02c0*/  P2R R42, PR, RZ, 0x4 ;  /* 0x00000004ff2a7803 */ /* 0x000fe20000000000 */
[----:B------:R-:W-:-:S08]  /*02d0*/  IMAD.WIDE R12, R13, 0x4, R22 ;  /* 0x000000040d0c7825 */ /* 0x000fd000078e0216 */
[----:B------:R-:W2:Y:S04]  /*02e0*/  @P2 LDG.E.EL.128 R24, desc[UR6][R10.64] ;  /* 0x000000060a182981 */ /* 0x000ea8000c2e1d00 */
[----:B------:R-:W3:Y:S01]  /*02f0*/  @P0 LDG.E.EL.128 R28, desc[UR6][R12.64] ;  /* 0x000000060c1c0981 */ /* 0x000ee2000c2e1d00 */
[----:B------:R-:W-:Y:S01]  /*0300*/  P2R R49, PR, RZ, 0x1 ;  /* 0x00000001ff317803 */ /* 0x000fe20000000000 */
[----:B------:R-:W-:Y:S01]  /*0310*/  VIADD R60, R32, 0xffffe000 ;  /* 0xffffe000203c7836 */ /* 0x000fe20000000000 */
[----:B--2---:R-:W-:Y:S02]  /*0320*/  SEL R3, R24, 0xff800000, P2 ;  /* 0xff80000018037807 */ /* 0x004fe40001000000 */
[----:B------:R-:W-:Y:S02]  /*0330*/  SEL R0, R25, 0xff800000, P2 ;  /* 0xff80000019007807 */ /* 0x000fe40001000000 */
[----:B------:R-:W-:-:S02]  /*0340*/  CS2R R24, SRZ ;  /* 0x0000000000187805 */ /* 0x000fc4000001ff00 */
[----:B---3--:R-:W-:Y:S02]  /*0350*/  SEL R28, R28, 0xff800000, P0 ;  /* 0xff8000001c1c7807 */ /* 0x008fe40000000000 */
[----:B------:R-:W-:Y:S02]  /*0360*/  SEL R29, R29, 0xff800000, P0 ;  /* 0xff8000001d1d7807 */ /* 0x000fe40000000000 */
[----:B------:R-:W-:Y:S02]  /*0370*/  FSETP.GT.AND P4, PT, R28, R3, PT ;  /* 0x000000031c00720b */ /* 0x000fe40003f84000 */
[----:B------:R-:W-:Y:S02]  /*0380*/  FSETP.GT.AND P3, PT, R29, R0, PT ;  /* 0x000000001d00720b */ /* 0x000fe40003f64000 */
[----:B------:R-:W-:Y:S02]  /*0390*/  SEL R15, R26, 0xff800000, P2 ;  /* 0xff8000001a0f7807 */ /* 0x000fe40001000000 */
[----:B------:R-:W-:-:S02]  /*03a0*/  SEL R30, R30, 0xff800000, P0 ;  /* 0xff8000001e1e7807 */ /* 0x000fc40000000000 */
[----:B------:R-:W-:Y:S02]  /*03b0*/  SEL R8, R27, 0xff800000, P2 ;  /* 0xff8000001b087807 */ /* 0x000fe40001000000 */
[----:B------:R-:W-:Y:S02]  /*03c0*/  CS2R R26, SRZ ;  /* 0x00000000001a7805 */ /* 0x000fe4000001ff00 */
[----:B------:R-:W-:Y:S02]  /*03d0*/  FSETP.NAN.AND P1, PT, R28, R28, PT ;  /* 0x0000001c1c00720b */ /* 0x000fe40003f28000 */
[----:B------:R-:W-:Y:S02]  /*03e0*/  FSETP.GT.AND P2, PT, R30, R15, PT ;  /* 0x0000000f1e00720b */ /* 0x000fe40003f44000 */
[----:B------:R-:W-:Y:S02]  /*03f0*/  SEL R31, R31, 0xff800000, P0 ;  /* 0xff8000001f1f7807 */ /* 0x000fe40000000000 */
[----:B------:R-:W-:Y:S01]  /*0400*/  @!P4 SEL R28, R28, R3, P1 ;  /* 0x000000031c1cc207 */ /* 0x000fe20000800000 */
[----:B------:R-:W-:Y:S01]  /*0410*/  IMAD.IADD R3, R5, 0x1, R60 ;  /* 0x0000000105037824 */ /* 0x000fe200078e023c */
[----:B------:R-:W-:-:S02]  /*0420*/  FSETP.NAN.AND P1, PT, R29, R29, PT ;  /* 0x0000001d1d00720b */ /* 0x000fc40003f28000 */
[----:B------:R-:W-:Y:S01]  /*0430*/  FSETP.GT.AND P0, PT, R31, R8, PT ;  /* 0x000000081f00720b */ /* 0x000fe20003f04000 */
[----:B------:R-:W-:Y:S01]  /*0440*/  IMAD R3, R14, 0x4800, R3 ;  /* 0x000048000e037824 */ /* 0x000fe200078e0203 */
[----:B------:R-:W-:Y:S02]  /*0450*/  @!P3 SEL R29, R29, R0, P1 ;  /* 0x000000001d1db207 */ /* 0x000fe40000800000 */
[C---:B------:R-:W-:Y:S01]  /*0460*/  FSETP.NAN.AND P1, PT, R30.reuse, R30, PT ;  /* 0x0000001e1e00720b */ /* 0x040fe20003f28000 */
[----:B------:R-:W-:Y:S01]  /*0470*/  IMAD.WIDE R12, R3, 0x4, R22 ;  /* 0x00000004030c7825 */ /* 0x000fe200078e0216 */
[----:B------:R-:W-:Y:S02]  /*0480*/  LEA R0, R41, 0x1, 0x1 ;  /* 0x0000000129007811 */ /* 0x000fe400078e08ff */
[----:B------:R-:W-:Y:S02]  /*0490*/  @!P2 SEL R30, R30, R15, P1 ;  /* 0x0000000f1e1ea207 */ /* 0x000fe40000800000 */
[----:B------:R-:W-:-:S02]  /*04a0*/  FSETP.NAN.AND P1, PT, R31, R31, PT ;  /* 0x0000001f1f00720b */ /* 0x000fc40003f28000 */
[----:B------:R-:W-:Y:S02]  /*04b0*/  P2R R11, PR, RZ, 0x1 ;  /* 0x00000001ff0b7803 */ /* 0x000fe40000000000 */
[----:B------:R-:W-:Y:S02]  /*04c0*/  @!P0 SEL R31, R31, R8, P1 ;  /* 0x000000081f1f8207 */ /* 0x000fe40000800000 */
[----:B------:R-:W-:Y:S02]  /*04d0*/  ISETP.GT.AND P1, PT, R41, -0x1, PT ;  /* 0xffffffff2900780c */ /* 0x000fe40003f24270 */
[----:B------:R-:W-:Y:S02]  /*04e0*/  P2R R10, PR, RZ, 0x4 ;  /* 0x00000004ff0a7803 */ /* 0x000fe40000000000 */
[----:B------:R-:W-:Y:S02]  /*04f0*/  ISETP.LT.AND P0, PT, R0, 0x9, P1 ;  /* 0x000000090000780c */ /* 0x000fe40000f01270 */
[----:B------:R-:W-:-:S02]  /*0500*/  P2R R18, PR, RZ, 0x8 ;  /* 0x00000008ff127803 */ /* 0x000fc40000000000 */
[C---:B------:R-:W-:Y:S02]  /*0510*/  ISETP.GT.AND P1, PT, R14.reuse, RZ, P0 ;  /* 0x000000ff0e00720c */ /* 0x040fe40000724270 */
[----:B------:R-:W-:Y:S02]  /*0520*/  ISETP.GT.AND P6, PT, R14, -0x1, PT ;  /* 0xffffffff0e00780c */ /* 0x000fe40003fc4270 */
[----:B------:R-:W-:Y:S01]  /*0530*/  ISETP.LT.AND P1, PT, R5, 0x400, P1 ;  /* 0x000004000500780c */ /* 0x000fe20000f21270 */
[----:B------:R-:W-:Y:S01]  /*0540*/  VIADD R64, R32, 0xfffffc00 ;  /* 0xfffffc0020407836 */ /* 0x000fe20000000000 */
[----:B------:R-:W-:Y:S02]  /*0550*/  P2R R19, PR, RZ, 0x10 ;  /* 0x00000010ff137803 */ /* 0x000fe40000000000 */
[----:B------:R-:W-:Y:S01]  /*0560*/  ISETP.LT.AND P1, PT, R2, 0x64, P1 ;  /* 0x000000640200780c */ /* 0x000fe20000f21270 */
[----:B------:R-:W-:Y:S01]  /*0570*/  VIADD R62, R32, 0x400 ;  /* 0x00000400203e7836 */ /* 0x000fe20000000000 */
[----:B------:R-:W-:-:S11]  /*0580*/  P2R R36, PR, RZ, 0x1 ;  /* 0x00000001ff247803 */ /* 0x000fd60000000000 */
[----:B------:R1:W2:Y:S01]  /*0590*/  @P1 LDG.E.EL.128 R24, desc[UR6][R12.64] ;  /* 0x000000060c181981 */ /* 0x0002a2000c2e1d00 */
[----:B------:R-:W-:Y:S01]  /*05a0*/  P2R R59, PR, RZ, 0x2 ;  /* 0x00000002ff3b7803 */ /* 0x000fe20000000000 */
[----:B-1----:R-:W-:-:S04]  /*05b0*/  IMAD.IADD R13, R5, 0x1, R64 ;  /* 0x00000001050d7824 */ /* 0x002fc800078e0240 */
[----:B------:R-:W-:-:S04]  /*05c0*/  IMAD R13, R14, 0x4800, R13 ;  /* 0x000048000e0d7824 */ /* 0x000fc800078e020d */
[----:B------:R-:W-:Y:S01]  /*05d0*/  IMAD.WIDE R12, R13, 0x4, R22 ;  /* 0x000000040d0c7825 */ /* 0x000fe200078e0216 */
[----:B--2---:R-:W-:Y:S02]  /*05e0*/  SEL R34, R27, 0xff800000, P1 ;  /* 0xff8000001b227807 */ /* 0x004fe40000800000 */
[----:B------:R-:W-:Y:S02]  /*05f0*/  SEL R21, R26, 0xff800000, P1 ;  /* 0xff8000001a157807 */ /* 0x000fe40000800000 */
[----:B------:R-:W-:Y:S02]  /*0600*/  CS2R R26, SRZ ;  /* 0x00000000001a7805 */ /* 0x000fe4000001ff00 */
[-C--:B------:R-:W-:Y:S02]  /*0610*/  FSETP.NAN.AND P2, PT, R34, R34.reuse, PT ;  /* 0x000000222200720b */ /* 0x080fe40003f48000 */
[----:B------:R-:W-:Y:S02]  /*0620*/  FSETP.GEU.AND P3, PT, R31, R34, PT ;  /* 0x000000221f00720b */ /* 0x000fe40003f6e000 */
[----:B------:R-:W-:-:S02]  /*0630*/  SEL R0, R25, 0xff800000, P1 ;  /* 0xff80000019007807 */ /* 0x000fc40000800000 */
[----:B------:R-:W-:Y:S02]  /*0640*/  P2R R20, PR, RZ, 0x8 ;  /* 0x00000008ff147803 */ /* 0x000fe40000000000 */
[----:B------:R-:W-:Y:S02]  /*0650*/  SEL R3, R24, 0xff800000, P1 ;  /* 0xff80000018037807 */ /* 0x000fe40000800000 */
[----:B------:R-:W-:-:S03]  /*0660*/  CS2R R24, SRZ ;  /* 0x0000000000187805 */ /* 0x000fc6000001ff00 */
[----:B------:R-:W-:Y:S02]  /*0670*/  @!P2 SEL R34, R34, R31, !P3 ;  /* 0x0000001f2222a207 */ /* 0x000fe40005800000 */
[-C--:B------:R-:W-:Y:S02]  /*0680*/  FSETP.NAN.AND P2, PT, R21, R21.reuse, PT ;  /* 0x000000151500720b */ /* 0x080fe40003f48000 */
[----:B------:R-:W-:-:S04]  /*0690*/  FSETP.GEU.AND P3, PT, R30, R21, PT ;  /* 0x000000151e00720b */ /* 0x000fc80003f6e000 */
[----:B------:R-:W-:-:S07]  /*06a0*/  P2R R16, PR, RZ, 0x8 ;  /* 0x00000008ff107803 */ /* 0x000fce0000000000 */
        /* <DEDUP_REMOVED lines=9> */
[----:B------:R-:W-:-:S04]  /*0740*/  ISETP.GT.AND P2, PT, R41, RZ, P6 ;  /* 0x000000ff2900720c */ /* 0x000fc80003744270 */
[----:B------:R-:W-:-:S04]  /*0750*/  ISETP.LT.AND P2, PT, R5, 0x400, P2 ;  /* 0x000004000500780c */ /* 0x000fc80001741270 */
[----:B------:R-:W-:-:S13]  /*0760*/  ISETP.LT.AND P2, PT, R2, 0x64, P2 ;  /* 0x000000640200780c */ /* 0x000fda0001741270 */
[----:B------:R-:W2:Y:S01]  /*0770*/  @P2 LDG.E.EL.128 R24, desc[UR6][R12.64] ;  /* 0x000000060c182981 */ /* 0x000ea2000c2e1d00 */
[----:B------:R-:W-:Y:S01]  /*0780*/  VIADD R56, R32, 0x2000 ;  /* 0x0000200020387836 */ /* 0x000fe20000000000 */
[----:B------:R-:W-:Y:S02]  /*0790*/  P2R R51, PR, RZ, 0x4 ;  /* 0x00000004ff337803 */ /* 0x000fe40000000000 */
[----:B--2---:R-:W-:Y:S02]  /*07a0*/  SEL R38, R24, 0xff800000, P2 ;  /* 0xff80000018267807 */ /* 0x004fe40001000000 */
[----:B------:R-:W-:Y:S02]  /*07b0*/  SEL R31, R25, 0xff800000, P2 ;  /* 0xff800000191f7807 */ /* 0x000fe40001000000 */
[----:B------:R-:W-:Y:S02]  /*07c0*/  CS2R R24, SRZ ;  /* 0x0000000000187805 */ /* 0x000fe4000001ff00 */
[----:B------:R-:W-:-:S02]  /*07d0*/  FSETP.NAN.AND P3, PT, R38, R38, PT ;  /* 0x000000262600720b */ /* 0x000fc40003f68000 */
[----:B------:R-:W-:Y:S02]  /*07e0*/  FSETP.GEU.AND P1, PT, R3, R38, PT ;  /* 0x000000260300720b */ /* 0x000fe40003f2e000 */
[----:B------:R-:W-:Y:S02]  /*07f0*/  SEL R30, R26, 0xff800000, P2 ;  /* 0xff8000001a1e7807 */ /* 0x000fe40001000000 */
        /* <DEDUP_REMOVED lines=11> */
[----:B------:R-:W-:Y:S01]  /*08b0*/  @!P3 SEL R30, R30, R21, !P1 ;  /* 0x000000151e1eb207 */ /* 0x000fe20004800000 */
[----:B------:R-:W-:Y:S01]  /*08c0*/  IMAD.IADD R21, R5, 0x1, R32 ;  /* 0x0000000105157824 */ /* 0x000fe200078e0220 */
[-C--:B------:R-:W-:Y:S02]  /*08d0*/  FSETP.NAN.AND P3, PT, R33, R33.reuse, PT ;  /* 0x000000212100720b */ /* 0x080fe40003f68000 */
[----:B------:R-:W-:Y:S01]  /*08e0*/  FSETP.GEU.AND P1, PT, R34, R33, PT ;  /* 0x000000212200720b */ /* 0x000fe20003f2e000 */
[----:B------:R-:W-:-:S03]  /*08f0*/  IMAD R21, R14, 0x4800, R21 ;  /* 0x000048000e157824 */ /* 0x000fc600078e0215 */
[----:B------:R-:W-:Y:S01]  /*0900*/  P2R R13, PR, RZ, 0x2 ;  /* 0x00000002ff0d7803 */ /* 0x000fe20000000000 */
[----:B------:R-:W-:-:S06]  /*0910*/  IMAD.WIDE R28, R21, 0x4, R22 ;  /* 0x00000004151c7825 */ /* 0x000fcc00078e0216 */
[----:B------:R-:W-:Y:S02]  /*0920*/  @!P3 SEL R33, R33, R34, !P1 ;  /* 0x000000222121b207 */ /* 0x000fe40004800000 */
[----:B------:R-:W-:Y:S02]  /*0930*/  ISETP.GE.AND P3, PT, R5, 0x400, PT ;  /* 0x000004000500780c */ /* 0x000fe40003f66270 */
[----:B------:R-:W-:Y:S02]  /*0940*/  LOP3.LUT R34, R14, R41, RZ, 0xfc, !PT ;  /* 0x000000290e227212 */ /* 0x000fe400078efcff */
[----:B------:R-:W-:-:S04]  /*0950*/  ISETP.LT.AND P1, PT, R2, 0x64, !P3 ;  /* 0x000000640200780c */ /* 0x000fc80005f21270 */
[----:B------:R-:W-:Y:S02]  /*0960*/  ISETP.GT.AND P3, PT, R34, -0x1, P1 ;  /* 0xffffffff2200780c */ /* 0x000fe40000f64270 */
[----:B------:R-:W-:-:S11]  /*0970*/  P2R R0, PR, RZ, 0x2 ;  /* 0x00000002ff007803 */ /* 0x000fd60000000000 */
[----:B------:R-:W2:Y:S02]  /*0980*/  @P3 LDG.E.EL.128 R24, desc[UR6][R28.64] ;  /* 0x000000061c183981 */ /* 0x000ea4000c2e1d00 */
[----:B--2---:R-:W-:Y:S02]  /*0990*/  SEL R44, R27, 0xff800000, P3 ;  /* 0xff8000001b2c7807 */ /* 0x004fe40001800000 */
[----:B------:R-:W-:Y:S02]  /*09a0*/  SEL R37, R26, 0xff800000, P3 ;  /* 0xff8000001a257807 */ /* 0x000fe40001800000 */
[----:B------:R-:W-:Y:S02]  /*09b0*/  CS2R R26, SRZ ;  /* 0x00000000001a7805 */ /* 0x000fe4000001ff00 */
[-C--:B------:R-:W-:Y:S02]  /*09c0*/  FSETP.NAN.AND P4, PT, R44, R44.reuse, PT ;  /* 0x0000002c2c00720b */ /* 0x080fe40003f88000 */
[----:B------:R-:W-:-:S02]  /*09d0*/  FSETP.GEU.AND P1, PT, R33, R44, PT ;  /* 0x0000002c2100720b */ /* 0x000fc40003f2e000 */
[----:B------:R-:W-:Y:S01]  /*09e0*/  SEL R40, R25, 0xff800000, P3 ;  /* 0xff80000019287807 */ /* 0x000fe20001800000 */
[----:B------:R-:W-:Y:S01]  /*09f0*/  IMAD.IADD R25, R5, 0x1, R62 ;  /* 0x0000000105197824 */ /* 0x000fe200078e023e */
[----:B------:R-:W-:-:S03]  /*0a00*/  P2R R21, PR, RZ, 0x2 ;  /* 0x00000002ff157803 */ /* 0x000fc60000000000 */
[----:B------:R-:W-:-:S04]  /*0a10*/  IMAD R35, R14, 0x4800, R25 ;  /* 0x000048000e237824 */ /* 0x000fc800078e0219 */
[----:B------:R-:W-:Y:S01]  /*0a20*/  @!P4 SEL R44, R44, R33, !P1 ;  /* 0x000000212c2cc207 */ /* 0x000fe20004800000 */
[----:B------:R-:W-:Y:S01]  /*0a30*/  IMAD.WIDE R34, R35, 0x4, R22 ;  /* 0x0000000423227825 */ /* 0x000fe200078e0216 */
[-C--:B------:R-:W-:Y:S02]  /*0a40*/  FSETP.NAN.AND P4, PT, R37, R37.reuse, PT ;  /* 0x000000252500720b */ /* 0x080fe40003f88000 */
[----:B------:R-:W-:Y:S02]  /*0a50*/  FSETP.GEU.AND P1, PT, R30, R37, PT ;  /* 0x000000251e00720b */ /* 0x000fe40003f2e000 */
[----:B------:R-:W-:Y:S02]  /*0a60*/  SEL R33, R24, 0xff800000, P3 ;  /* 0xff80000018217807 */ /* 0x000fe40001800000 */
[----:B------:R-:W-:Y:S02]  /*0a70*/  CS2R R24, SRZ ;  /* 0x0000000000187805 */ /* 0x000fe4000001ff00 */
[----:B------:R-:W-:-:S05]  /*0a80*/  P2R R28, PR, RZ, 0x2 ;  /* 0x00000002ff1c7803 */ /* 0x000fca0000000000 */
        /* <DEDUP_REMOVED lines=9> */
[----:B------:R-:W-:-:S04]  /*0b20*/  ISETP.GT.AND P4, PT, R14, -0x1, P0 ;  /* 0xffffffff0e00780c */ /* 0x000fc80000784270 */
[----:B------:R-:W-:-:S04]  /*0b30*/  ISETP.LT.AND P4, PT, R5, 0x400, P4 ;  /* 0x000004000500780c */ /* 0x000fc80002781270 */
[----:B------:R-:W-:-:S13]  /*0b40*/  ISETP.LT.AND P4, PT, R2, 0x64, P4 ;  /* 0x000000640200780c */ /* 0x000fda0002781270 */
[----:B------:R-:W2:Y:S02]  /*0b50*/  @P4 LDG.E.EL.128 R24, desc[UR6][R34.64] ;  /* 0x0000000622184981 */ /* 0x000ea4000c2e1d00 */
[----:B--2---:R-:W-:Y:S02]  /*0b60*/  SEL R46, R24, 0xff800000, P4 ;  /* 0xff800000182e7807 */ /* 0x004fe40002000000 */
[----:B------:R-:W-:Y:S01]  /*0b70*/  SEL R43, R25, 0xff800000, P4 ;  /* 0xff800000192b7807 */ /* 0x000fe20002000000 */
[----:B------:R-:W-:Y:S01]  /*0b80*/  IMAD.IADD R25, R5, 0x1, R56 ;  /* 0x0000000105197824 */ /* 0x000fe200078e0238 */
[-C--:B------:R-:W-:Y:S02]  /*0b90*/  FSETP.NAN.AND P5, PT, R46, R46.reuse, PT ;  /* 0x0000002e2e00720b */ /* 0x080fe40003fa8000 */
[----:B------:R-:W-:Y:S01]  /*0ba0*/  FSETP.GEU.AND P0, PT, R33, R46, PT ;  /* 0x0000002e2100720b */ /* 0x000fe20003f0e000 */
[----:B------:R-:W-:Y:S01]  /*0bb0*/  IMAD R39, R14, 0x4800, R25 ;  /* 0x000048000e277824 */ /* 0x000fe200078e0219 */
[----:B------:R-:W-:-:S02]  /*0bc0*/  SEL R45, R27, 0xff800000, P4 ;  /* 0xff8000001b2d7807 */ /* 0x000fc40002000000 */
[----:B------:R-:W-:Y:S01]  /*0bd0*/  P2R R31, PR, RZ, 0x1 ;  /* 0x00000001ff1f7803 */ /* 0x000fe20000000000 */
[----:B------:R-:W-:Y:S01]  /*0be0*/  IMAD.WIDE R38, R39, 0x4, R22 ;  /* 0x0000000427267825 */ /* 0x000fe200078e0216 */
[----:B------:R-:W-:-:S05]  /*0bf0*/  LEA R24, R14, 0x1, 0x1 ;  /* 0x000000010e187811 */ /* 0x000fca00078e08ff */
[----:B------:R-:W-:Y:S02]  /*0c00*/  @!P5 SEL R46, R46, R33, !P0 ;  /* 0x000000212e2ed207 */ /* 0x000fe40004000000 */
[-C--:B------:R-:W-:Y:S02]  /*0c10*/  FSETP.NAN.AND P5, PT, R43, R43.reuse, PT ;  /* 0x0000002b2b00720b */ /* 0x080fe40003fa8000 */
[----:B------:R-:W-:-:S04]  /*0c20*/  FSETP.GEU.AND P0, PT, R40, R43, PT ;  /* 0x0000002b2800720b */ /* 0x000fc80003f0e000 */
[----:B------:R-:W-:-:S07]  /*0c30*/  P2R R33, PR, RZ, 0x1 ;  /* 0x00000001ff217803 */ /* 0x000fce0000000000 */
[----:B------:R-:W-:Y:S02]  /*0c40*/  @!P5 SEL R43, R43, R40, !P0 ;  /* 0x000000282b2bd207 */ /* 0x000fe40004000000 */
[----:B------:R-:W-:Y:S02]  /*0c50*/  SEL R40, R26, 0xff800000, P4 ;  /* 0xff8000001a287807 */ /* 0x000fe40002000000 */
[----:B------:R-:W-:Y:S02]  /*0c60*/  CS2R R26, SRZ ;  /* 0x00000000001a7805 */ /* 0x000fe4000001ff00 */
        /* <DEDUP_REMOVED lines=8> */
[----:B------:R-:W-:Y:S02]  /*0cf0*/  ISETP.LT.AND P0, PT, R24, 0x9, P6 ;  /* 0x000000091800780c */ /* 0x000fe40003701270 */
[----:B------:R-:W-:Y:S02]  /*0d00*/  CS2R R24, SRZ ;  /* 0x0000000000187805 */ /* 0x000fe4000001ff00 */
[----:B------:R-:W-:Y:S01]  /*0d10*/  ISETP.GT.AND P5, PT, R41, RZ, P0 ;  /* 0x000000ff2900720c */ /* 0x000fe200007a4270 */
[----:B------:R-:W-:Y:S01]  /*0d20*/  VIADD R54, R32, 0x2400 ;  /* 0x0000240020367836 */ /* 0x000fe20000000000 */
[----:B------:R-:W-:Y:S02]  /*0d30*/  P2R R52, PR, RZ, 0x1 ;  /* 0x00000001ff347803 */ /* 0x000fe40000000000 */
[----:B------:R-:W-:-:S04]  /*0d40*/  ISETP.LT.AND P5, PT, R5, 0x400, P5 ;  /* 0x000004000500780c */ /* 0x000fc80002fa1270 */
[----:B------:R-:W-:-:S13]  /*0d50*/  ISETP.LT.AND P5, PT, R2, 0x64, P5 ;  /* 0x000000640200780c */ /* 0x000fda0002fa1270 */
        /* <DEDUP_REMOVED lines=8> */
[----:B------:R-:W-:Y:S02]  /*0de0*/  P2R R37, PR, RZ, 0x2 ;  /* 0x00000002ff257803 */ /* 0x000fe40000000000 */
[----:B------:R-:W-:-:S05]  /*0df0*/  SEL R44, R24, 0xff800000, P5 ;  /* 0xff800000182c7807 */ /* 0x000fca0002800000 */
        /* <DEDUP_REMOVED lines=9> */
[----:B------:R-:W-:Y:S01]  /*0e90*/  IMAD R43, R14, 0x4800, R25 ;  /* 0x000048000e2b7824 */ /* 0x000fe200078e0219 */
[-C--:B------:R-:W-:Y:S02]  /*0ea0*/  FSETP.NAN.AND P6, PT, R44, R44.reuse, PT ;  /* 0x0000002c2c00720b */ /* 0x080fe40003fc8000 */
[----:B------:R-:W-:Y:S02]  /*0eb0*/  CS2R R24, SRZ ;  /* 0x0000000000187805 */ /* 0x000fe4000001ff00 */
[----:B------:R-:W-:-:S04]  /*0ec0*/  FSETP.GEU.AND P1, PT, R46, R44, PT ;  /* 0x0000002c2e00720b */ /* 0x000fc80003f2e000 */
[----:B------:R-:W-:-:S05]  /*0ed0*/  P2R R40, PR, RZ, 0x2 ;  /* 0x00000002ff287803 */ /* 0x000fca0000000000 */
[----:B------:R-:W-:Y:S02]  /*0ee0*/  @!P6 SEL R44, R44, R46, !P1 ;  /* 0x0000002e2c2ce207 */ /* 0x000fe40004800000 */
[----:B------:R-:W-:Y:S02]  /*0ef0*/  ISETP.GT.AND P6, PT, R41, -0x1, P0 ;  /* 0xffffffff2900780c */ /* 0x000fe400007c4270 */
[----:B------:R-:W-:Y:S01]  /*0f00*/  ISETP.NE.AND P1, PT, R42, RZ, PT ;  /* 0x000000ff2a00720c */ /* 0x000fe20003f25270 */
[----:B------:R-:W-:Y:S01]  /*0f10*/  IMAD.WIDE R42, R43, 0x4, R22 ;  /* 0x000000042b2a7825 */ /* 0x000fe200078e0216 */
[----:B------:R-:W-:-:S04]  /*0f20*/  ISETP.LT.AND P6, PT, R5, 0x400, P6 ;  /* 0x000004000500780c */ /* 0x000fc800037c1270 */
[----:B------:R-:W-:-:S13]  /*0f30*/  ISETP.LT.AND P6, PT, R2, 0x64, P6 ;  /* 0x000000640200780c */ /* 0x000fda00037c1270 */
[----:B------:R-:W2:Y:S02]  /*0f40*/  @P6 LDG.E.EL.128 R24, desc[UR6][R42.64] ;  /* 0x000000062a186981 */ /* 0x000ea4000c2e1d00 */
[----:B--2---:R-:W-:Y:S02]  /*0f50*/  SEL R45, R24, 0xff800000, P6 ;  /* 0xff800000182d7807 */ /* 0x004fe40003000000 */
[----:B------:R-:W-:Y:S02]  /*0f60*/  SEL R46, R25, 0xff800000, P6 ;  /* 0xff800000192e7807 */ /* 0x000fe40003000000 */
        /* <DEDUP_REMOVED lines=8> */
[----:B------:R-:W-:-:S04]  /*0ff0*/  SEL R47, R26, 0xff800000, P6 ;  /* 0xff8000001a2f7807 */ /* 0x000fc80003000000 */
        /* <DEDUP_REMOVED lines=10> */
[----:B------:R-:W-:Y:S02]  /*10a0*/  ISETP.NE.AND P0, PT, R49, RZ, PT ;  /* 0x000000ff3100720c */ /* 0x000fe40003f05270 */
[----:B------:R-:W-:Y:S02]  /*10b0*/  LOP3.LUT R49, R5, 0x4, RZ, 0xfc, !PT ;  /* 0x0000000405317812 */ /* 0x000fe400078efcff */
[----:B------:R-:W-:-:S03]  /*10c0*/  ISETP.NE.AND P2, PT, R51, RZ, PT ;  /* 0x000000ff3300720c */ /* 0x000fc60003f45270 */
[----:B------:R-:W-:-:S04]  /*10d0*/  IMAD.IADD R25, R49, 0x1, R50 ;  /* 0x0000000131197824 */ /* 0x000fc800078e0232 */
[----:B------:R-:W-:Y:S01]  /*10e0*/  IMAD R51, R14, 0x4800, R25 ;  /* 0x000048000e337824 */ /* 0x000fe200078e0219 */
[----:B------:R-:W-:-:S03]  /*10f0*/  CS2R R24, SRZ ;  /* 0x0000000000187805 */ /* 0x000fc6000001ff00 */
[----:B------:R-:W-:-:S05]  /*1100*/  IMAD.WIDE R50, R51, 0x4, R22 ;  /* 0x0000000433327825 */ /* 0x000fca00078e0216 */
[----:B------:R-:W2:Y:S02]  /*1110*/  @P1 LDG.E.EL.128 R24, desc[UR6][R50.64] ;  /* 0x0000000632181981 */ /* 0x000ea4000c2e1d00 */
[----:B--2---:R-:W-:Y:S01]  /*1120*/  SEL R57, R25, 0xff800000, P1 ;  /* 0xff80000019397807 */ /* 0x004fe20000800000 */
[----:B------:R-:W-:Y:S01]  /*1130*/  IMAD.IADD R25, R49, 0x1, R58 ;  /* 0x0000000131197824 */ /* 0x000fe200078e023a */
[----:B------:R-:W-:Y:S02]  /*1140*/  SEL R68, R24, 0xff800000, P1 ;  /* 0xff80000018447807 */ /* 0x000fe40000800000 */
[----:B------:R-:W-:Y:S01]  /*1150*/  SEL R70, R26, 0xff800000, P1 ;  /* 0xff8000001a467807 */ /* 0x000fe20000800000 */
[----:B------:R-:W-:Y:S01]  /*1160*/  IMAD R53, R14, 0x4800, R25 ;  /* 0x000048000e357824 */ /* 0x000fe200078e0219 */
[----:B------:R-:W-:Y:S02]  /*1170*/  SEL R72, R27, 0xff800000, P1 ;  /* 0xff8000001b487807 */ /* 0x000fe40000800000 */
[----:B------:R-:W-:-:S02]  /*1180*/  CS2R R24, SRZ ;  /* 0x0000000000187805 */ /* 0x000fc4000001ff00 */
[----:B------:R-:W-:Y:S01]  /*1190*/  CS2R R26, SRZ ;  /* 0x00000000001a7805 */ /* 0x000fe2000001ff00 */
[----:B------:R-:W-:-:S05]  /*11a0*/  IMAD.WIDE R50, R53, 0x4, R22 ;  /* 0x0000000435327825 */ /* 0x000fca00078e0216 */
[----:B------:R-:W2:Y:S02]  /*11b0*/  @P0 LDG.E.EL.128 R24, desc[UR6][R50.64] ;  /* 0x0000000632180981 */ /* 0x000ea4000c2e1d00 */
[----:B--2---:R-:W-:Y:S01]  /*11c0*/  SEL R66, R25, 0xff800000, P0 ;  /* 0xff80000019427807 */ /* 0x004fe20000000000 */
[----:B------:R-:W-:Y:S01]  /*11d0*/  IMAD.IADD R25, R49, 0x1, R60 ;  /* 0x0000000131197824 */ /* 0x000fe200078e023c */
[----:B------:R-:W-:Y:S02]  /*11e0*/  SEL R65, R24, 0xff800000, P0 ;  /* 0xff80000018417807 */ /* 0x000fe40000000000 */
[----:B------:R-:W-:Y:S01]  /*11f0*/  FSETP.GT.AND P1, PT, R66, R57, PT ;  /* 0x000000394200720b */ /* 0x000fe20003f24000 */
[----:B------:R-:W-:Y:S01]  /*1200*/  IMAD R51, R14, 0x4800, R25 ;  /* 0x000048000e337824 */ /* 0x000fe200078e0219 */
[----:B------:R-:W-:Y:S02]  /*1210*/  SEL R67, R26, 0xff800000, P0 ;  /* 0xff8000001a437807 */ /* 0x000fe40000000000 */
[----:B------:R-:W-:-:S02]  /*1220*/  CS2R R24, SRZ ;  /* 0x0000000000187805 */ /* 0x000fc4000001ff00 */
[----:B------:R-:W-:Y:S02]  /*1230*/  SEL R63, R27, 0xff800000, P0 ;  /* 0xff8000001b3f7807 */ /* 0x000fe40000000000 */
[----:B------:R-:W-:Y:S02]  /*1240*/  CS2R R26, SRZ ;  /* 0x00000000001a7805 */ /* 0x000fe4000001ff00 */
[C---:B------:R-:W-:Y:S01]  /*1250*/  FSETP.NAN.AND P0, PT, R66.reuse, R66, PT ;  /* 0x000000424200720b */ /* 0x040fe20003f08000 */
[----:B------:R-:W-:Y:S01]  /*1260*/  IMAD.WIDE R50, R51, 0x4, R22 ;  /* 0x0000000433327825 */ /* 0x000fe200078e0216 */
[----:B------:R-:W-:Y:S02]  /*1270*/  P2R R55, PR, RZ, 0x2 ;  /* 0x00000002ff377803 */ /* 0x000fe40000000000 */
[----:B------:R-:W-:Y:S02]  /*1280*/  @!P1 SEL R66, R66, R57, P0 ;  /* 0x0000003942429207 */ /* 0x000fe40000000000 */
[----:B------:R-:W-:-:S02]  /*1290*/  FSETP.GT.AND P1, PT, R67, R70, PT ;  /* 0x000000464300720b */ /* 0x000fc40003f24000 */
[----:B------:R-:W-:Y:S02]  /*12a0*/  FSETP.NAN.AND P0, PT, R67, R67, PT ;  /* 0x000000434300720b */ /* 0x000fe40003f08000 */
[----:B------:R-:W-:-:S09]  /*12b0*/  P2R R53, PR, RZ, 0x2 ;  /* 0x00000002ff357803 */ /* 0x000fd20000000000 */
[----:B------:R-:W-:Y:S02]  /*12c0*/  @!P1 SEL R67, R67, R70, P0 ;  /* 0x0000004643439207 */ /* 0x000fe40000000000 */
[C---:B------:R-:W-:Y:S02]  /*12d0*/  FSETP.GT.AND P1, PT, R63.reuse, R72, PT ;  /* 0x000000483f00720b */ /* 0x040fe40003f24000 */
[----:B------:R-:W-:Y:S02]  /*12e0*/  FSETP.NAN.AND P0, PT, R63, R63, PT ;  /* 0x0000003f3f00720b */ /* 0x000fe40003f08000 */
[----:B------:R-:W-:-:S09]  /*12f0*/  P2R R57, PR, RZ, 0x2 ;  /* 0x00000002ff397803 */ /* 0x000fd20000000000 */
[----:B------:R-:W-:Y:S02]  /*1300*/  @!P1 SEL R63, R63, R72, P0 ;  /* 0x000000483f3f9207 */ /* 0x000fe40000000000 */
[C---:B------:R-:W-:Y:S02]  /*1310*/  FSETP.GT.AND P1, PT, R65.reuse, R68, PT ;  /* 0x000000444100720b */ /* 0x040fe40003f24000 */
[----:B------:R-:W-:Y:S02]  /*1320*/  FSETP.NAN.AND P0, PT, R65, R65, PT ;  /* 0x000000414100720b */ /* 0x000fe40003f08000 */
[----:B------:R-:W-:-:S09]  /*1330*/  P2R R58, PR, RZ, 0x2 ;  /* 0x00000002ff3a7803 */ /* 0x000fd20000000000 */
[----:B------:R-:W-:Y:S02]  /*1340*/  @!P1 SEL R65, R65, R68, P0 ;  /* 0x0000004441419207 */ /* 0x000fe40000000000 */
[----:B------:R-:W-:-:S13]  /*1350*/  ISETP.NE.AND P1, PT, R59, RZ, PT ;  /* 0x000000ff3b00720c */ /* 0x000fda0003f25270 */
        /* <DEDUP_REMOVED lines=9> */
[----:B------:R-:W-:Y:S01]  /*13f0*/  IMAD.WIDE R50, R51, 0x4, R22 ;  /* 0x0000000433327825 */ /* 0x000fe200078e0216 */
[-C--:B------:R-:W-:Y:S02]  /*1400*/  FSETP.NAN.AND P0, PT, R72, R72.reuse, PT ;  /* 0x000000484800720b */ /* 0x080fe40003f08000 */
[----:B------:R-:W-:Y:S02]  /*1410*/  FSETP.GEU.AND P1, PT, R63, R72, PT ;  /* 0x000000483f00720b */ /* 0x000fe40003f2e000 */
[----:B------:R-:W2:Y:S02]  /*1420*/  @P2 LDG.E.EL.128 R24, desc[UR6][R50.64] ;  /* 0x0000000632182981 */ /* 0x000ea4000c2e1d00 */
        /* <DEDUP_REMOVED lines=14> */
[----:B--2---:R-:W-:Y:S01]  /*1510*/  SEL R74, R25, 0xff800000, P2 ;  /* 0xff800000194a7807 */ /* 0x004fe20001000000 */
[----:B------:R-:W-:Y:S01]  /*1520*/  IMAD.IADD R25, R49, 0x1, R32 ;  /* 0x0000000131197824 */ /* 0x000fe200078e0220 */
[----:B------:R-:W-:-:S03]  /*1530*/  SEL R73, R24, 0xff800000, P2 ;  /* 0xff80000018497807 */ /* 0x000fc60001000000 */
[----:B------:R-:W-:Y:S01]  /*1540*/  IMAD R51, R14, 0x4800, R25 ;  /* 0x000048000e337824 */ /* 0x000fe200078e0219 */
[----:B------:R-:W-:Y:S02]  /*1550*/  SEL R71, R26, 0xff800000, P2 ;  /* 0xff8000001a477807 */ /* 0x000fe40001000000 */
[----:B------:R-:W-:Y:S02]  /*1560*/  CS2R R24, SRZ ;  /* 0x0000000000187805 */ /* 0x000fe4000001ff00 */
[----:B------:R-:W-:Y:S02]  /*1570*/  SEL R75, R27, 0xff800000, P2 ;  /* 0xff8000001b4b7807 */ /* 0x000fe40001000000 */
[----:B------:R-:W-:Y:S01]  /*1580*/  CS2R R26, SRZ ;  /* 0x00000000001a7805 */ /* 0x000fe2000001ff00 */
[----:B------:R-:W-:-:S05]  /*1590*/  IMAD.WIDE R50, R51, 0x4, R22 ;  /* 0x0000000433327825 */ /* 0x000fca00078e0216 */
[----:B------:R-:W2:Y:S01]  /*15a0*/  @P3 LDG.E.EL.128 R24, desc[UR6][R50.64] ;  /* 0x0000000632183981 */ /* 0x000ea2000c2e1d00 */
[-C--:B------:R-:W-:Y:S02]  /*15b0*/  FSETP.NAN.AND P0, PT, R73, R73.reuse, PT ;  /* 0x000000494900720b */ /* 0x080fe40003f08000 */
[----:B------:R-:W-:-:S11]  /*15c0*/  FSETP.GEU.AND P1, PT, R68, R73, PT ;  /* 0x000000494400720b */ /* 0x000fd60003f2e000 */
[----:B------:R-:W-:Y:S02]  /*15d0*/  @!P0 SEL R73, R73, R68, !P1 ;  /* 0x0000004449498207 */ /* 0x000fe40004800000 */
[-C--:B------:R-:W-:Y:S02]  /*15e0*/  FSETP.NAN.AND P0, PT, R74, R74.reuse, PT ;  /* 0x0000004a4a00720b */ /* 0x080fe40003f08000 */
[----:B------:R-:W-:Y:S02]  /*15f0*/  P2R R67, PR, RZ, 0x2 ;  /* 0x00000002ff437803 */ /* 0x000fe40000000000 */
[----:B------:R-:W-:-:S09]  /*1600*/  FSETP.GEU.AND P1, PT, R69, R74, PT ;  /* 0x0000004a4500720b */ /* 0x000fd20003f2e000 */
        /* <DEDUP_REMOVED lines=18> */
[----:B------:R-:W2:Y:S02]  /*1730*/  @P4 LDG.E.EL.128 R24, desc[UR6][R50.64] ;  /* 0x0000000632184981 */ /* 0x000ea4000c2e1d00 */
        /* <DEDUP_REMOVED lines=30> */
[----:B------:R-:W-:Y:S02]  /*1920*/  FSETP.NAN.AND P0, PT, R82, R82, PT ;  /* 0x000000525200720b */ /* 0x000fe40003f08000 */
        /* <DEDUP_REMOVED lines=10> */
[----:B------:R-:W-:Y:S02]  /*19d0*/  P2R R62, PR, RZ, 0x2 ;  /* 0x00000002ff3e7803 */ /* 0x000fe40000000000 */
[----:B------:R-:W-:-:S04]  /*19e0*/  FSETP.GEU.AND P1, PT, R77, R82, PT ;  /* 0x000000524d00720b */ /* 0x000fc80003f2e000 */
        /* <DEDUP_REMOVED lines=23> */
[----:B------:R-:W-:Y:S02]  /*1b60*/  ISETP.NE.AND P4, PT, R36, RZ, PT ;  /* 0x000000ff2400720c */ /* 0x000fe40003f85270 */
[----:B------:R-:W-:-:S07]  /*1b70*/  FSETP.GEU.AND P1, PT, R80, R85, PT ;  /* 0x000000555000720b */ /* 0x000fce0003f2e000 */
[----:B------:R-:W-:Y:S02]  /*1b80*/  @!P0 SEL R85, R85, R80, !P1 ;  /* 0x0000005055558207 */ /* 0x000fe40004800000 */
[----:B------:R-:W-:Y:S02]  /*1b90*/  ISETP.NE.AND P5, PT, R52, RZ, PT ;  /* 0x000000ff3400720c */ /* 0x000fe40003fa5270 */
[----:B------:R-:W-:Y:S01]  /*1ba0*/  P2R R77, PR, RZ, 0x2 ;  /* 0x00000002ff4d7803 */ /* 0x000fe20000000000 */
[----:B------:R-:W-:Y:S01]  /*1bb0*/  VIADD R32, R32, 0x2800 ;  /* 0x0000280020207836 */ /* 0x000fe20000000000 */
[----:B--2---:R-:W-:-:S04]  /*1bc0*/  SEL R36, R24, 0xff800000, P6 ;  /* 0xff80000018247807 */ /* 0x004fc80003000000 */
[-C--:B------:R-:W-:Y:S02]  /*1bd0*/  FSETP.NAN.AND P0, PT, R36, R36.reuse, PT ;  /* 0x000000242400720b */ /* 0x080fe40003f08000 */
[----:B------:R-:W-:Y:S02]  /*1be0*/  FSETP.GEU.AND P2, PT, R85, R36, PT ;  /* 0x000000245500720b */ /* 0x000fe40003f4e000 */
[----:B------:R-:W-:Y:S02]  /*1bf0*/  SEL R52, R25, 0xff800000, P6 ;  /* 0xff80000019347807 */ /* 0x000fe40003000000 */
[----:B------:R-:W-:-:S07]  /*1c00*/  SEL R54, R26, 0xff800000, P6 ;  /* 0xff8000001a367807 */ /* 0x000fce0003000000 */
[----:B------:R-:W-:Y:S02]  /*1c10*/  @!P0 SEL R36, R36, R85, !P2 ;  /* 0x0000005524248207 */ /* 0x000fe40005000000 */
[----:B------:R-:W-:Y:S02]  /*1c20*/  FSETP.NAN.AND P0, PT, R52, R52, PT ;  /* 0x000000343400720b */ /* 0x000fe40003f08000 */
[----:B------:R-:W-:Y:S02]  /*1c30*/  FSETP.NAN.AND P3, PT, R54, R54, PT ;  /* 0x000000363600720b */ /* 0x000fe40003f68000 */
[----:B------:R-:W-:-:S09]  /*1c40*/  FSETP.GEU.AND P1, PT, R87, R52, PT ;  /* 0x000000345700720b */ /* 0x000fd20003f2e000 */
[----:B------:R-:W-:Y:S02]  /*1c50*/  @!P0 SEL R52, R52, R87, !P1 ;  /* 0x0000005734348207 */ /* 0x000fe40004800000 */
[----:B------:R-:W-:-:S04]  /*1c60*/  FSETP.GEU.AND P0, PT, R84, R54, PT ;  /* 0x000000365400720b */ /* 0x000fc80003f0e000 */
[----:B------:R-:W-:Y:S02]  /*1c70*/  @!P3 SEL R54, R54, R84, !P0 ;  /* 0x000000543636b207 */ /* 0x000fe40004000000 */
[----:B------:R-:W-:-:S04]  /*1c80*/  PLOP3.LUT P3, PT, P4, P5, PT, 0x80, 0x0 ;  /* 0x000000000000781c */ /* 0x000fc8000276b070 */
[C---:B------:R-:W-:Y:S01]  /*1c90*/  ISETP.LT.AND P3, PT, R5.reuse, 0x400, P3 ;  /* 0x000004000500780c */ /* 0x040fe20001f61270 */
[----:B------:R-:W-:-:S03]  /*1ca0*/  IMAD.IADD R25, R5, 0x1, R32 ;  /* 0x0000000105197824 */ /* 0x000fc600078e0220 */
[----:B------:R-:W-:Y:S01]  /*1cb0*/  ISETP.LT.AND P3, PT, R2, 0x64, P3 ;  /* 0x000000640200780c */ /* 0x000fe20001f61270 */
[----:B------:R-:W-:Y:S01]  /*1cc0*/  IMAD R51, R14, 0x4800, R25 ;  /* 0x000048000e337824 */ /* 0x000fe200078e0219 */
[----:B------:R-:W-:Y:S02]  /*1cd0*/  SEL R56, R27, 0xff800000, P6 ;  /* 0xff8000001b387807 */ /* 0x000fe40003000000 */
[----:B------:R-:W-:Y:S02]  /*1ce0*/  CS2R R24, SRZ ;  /* 0x0000000000187805 */ /* 0x000fe4000001ff00 */
[----:B------:R-:W-:Y:S01]  /*1cf0*/  CS2R R26, SRZ ;  /* 0x00000000001a7805 */ /* 0x000fe2000001ff00 */
[----:B------:R-:W-:-:S06]  /*1d00*/  IMAD.WIDE R50, R51, 0x4, R22 ;  /* 0x0000000433327825 */ /* 0x000fcc00078e0216 */
[----:B------:R-:W2:Y:S01]  /*1d10*/  @P3 LDG.E.EL.128 R24, desc[UR6][R50.64] ;  /* 0x0000000632183981 */ /* 0x000ea2000c2e1d00 */
[-C--:B------:R-:W-:Y:S02]  /*1d20*/  FSETP.NAN.AND P4, PT, R56, R56.reuse, PT ;  /* 0x000000383800720b */ /* 0x080fe40003f88000 */
[----:B------:R-:W-:Y:S02]  /*1d30*/  P2R R83, PR, RZ, 0x1 ;  /* 0x00000001ff537803 */ /* 0x000fe40000000000 */
[----:B------:R-:W-:-:S09]  /*1d40*/  FSETP.GEU.AND P0, PT, R79, R56, PT ;  /* 0x000000384f00720b */ /* 0x000fd20003f0e000 */
[----:B------:R-:W-:Y:S02]  /*1d50*/  @!P4 SEL R56, R56, R79, !P0 ;  /* 0x0000004f3838c207 */ /* 0x000fe40004000000 */
[----:B------:R-:W-:Y:S01]  /*1d60*/  P2R R81, PR, RZ, 0x1 ;  /* 0x00000001ff517803 */ /* 0x000fe20000000000 */
[----:B------:R-:W-:Y:S01]  /*1d70*/  IMAD.IADD R49, R49, 0x1, R32 ;  /* 0x0000000131317824 */ /* 0x000fe200078e0220 */
[----:B------:R-:W-:-:S03]  /*1d80*/  P2R R82, PR, RZ, 0x2 ;  /* 0x00000002ff527803 */ /* 0x000fc60000000000 */
[----:B------:R-:W-:Y:S01]  /*1d90*/  IMAD R49, R14, 0x4800, R49 ;  /* 0x000048000e317824 */ /* 0x000fe200078e0231 */
[----:B------:R-:W-:-:S03]  /*1da0*/  ISETP.NE.AND P1, PT, R13, RZ, PT ;  /* 0x000000ff0d00720c */ /* 0x000fc60003f25270 */
[----:B------:R-:W-:Y:S01]  /*1db0*/  IMAD.WIDE R22, R49, 0x4, R22 ;  /* 0x0000000431167825 */ /* 0x000fe200078e0216 */
[----:B--2---:R-:W-:-:S04]  /*1dc0*/  SEL R24, R24, 0xff800000, P3 ;  /* 0xff80000018187807 */ /* 0x004fc80001800000 */
[-C--:B------:R-:W-:Y:S02]  /*1dd0*/  FSETP.NAN.AND P4, PT, R24, R24.reuse, PT ;  /* 0x000000181800720b */ /* 0x080fe40003f88000 */
[----:B------:R-:W-:Y:S02]  /*1de0*/  FSETP.GEU.AND P0, PT, R45, R24, PT ;  /* 0x000000182d00720b */ /* 0x000fe40003f0e000 */
[----:B------:R-:W-:-:S09]  /*1df0*/  SEL R25, R25, 0xff800000, P3 ;  /* 0xff80000019197807 */ /* 0x000fd20001800000 */
[----:B------:R-:W-:Y:S02]  /*1e00*/  @!P4 SEL R24, R24, R45, !P0 ;  /* 0x0000002d1818c207 */ /* 0x000fe40004000000 */
[-C--:B------:R-:W-:Y:S02]  /*1e10*/  FSETP.NAN.AND P4, PT, R25, R25.reuse, PT ;  /* 0x000000191900720b */ /* 0x080fe40003f88000 */
[----:B------:R-:W-:Y:S02]  /*1e20*/  P2R R50, PR, RZ, 0x1 ;  /* 0x00000001ff327803 */ /* 0x000fe40000000000 */
[----:B------:R-:W-:Y:S02]  /*1e30*/  FSETP.GEU.AND P0, PT, R46, R25, PT ;  /* 0x000000192e00720b */ /* 0x000fe40003f0e000 */
[----:B------:R-:W-:-:S07]  /*1e40*/  SEL R26, R26, 0xff800000, P3 ;  /* 0xff8000001a1a7807 */ /* 0x000fce0001800000 */
        /* <DEDUP_REMOVED lines=8> */
[----:B------:R-:W-:-:S04]  /*1ed0*/  FSETP.GEU.AND P0, PT, R48, R27, PT ;  /* 0x0000001b3000720b */ /* 0x000fc80003f0e000 */
[----:B------:R-:W-:-:S05]  /*1ee0*/  P2R R47, PR, RZ, 0x1 ;  /* 0x00000001ff2f7803 */ /* 0x000fca0000000000 */
[----:B------:R-:W-:Y:S02]  /*1ef0*/  @!P4 SEL R27, R27, R48, !P0 ;  /* 0x000000301b1bc207 */ /* 0x000fe40004000000 */
[----:B------:R-:W-:-:S04]  /*1f00*/  ISETP.NE.AND P0, PT, R12, RZ, PT ;  /* 0x000000ff0c00720c */ /* 0x000fc80003f05270 */
[----:B------:R-:W-:Y:S02]  /*1f10*/  P2R R48, PR, RZ, 0x1 ;  /* 0x00000001ff307803 */ /* 0x000fe40000000000 */
[----:B------:R-:W-:-:S04]  /*1f20*/  ISETP.NE.AND P0, PT, R63, RZ, PT ;  /* 0x000000ff3f00720c */ /* 0x000fc80003f05270 */
[----:B------:R-:W-:Y:S02]  /*1f30*/  P2R R51, PR, RZ, 0x1 ;  /* 0x00000001ff337803 */ /* 0x000fe40000000000 */
[----:B------:R-:W-:Y:S02]  /*1f40*/  ISETP.NE.AND P0, PT, R61, RZ, PT ;  /* 0x000000ff3d00720c */ /* 0x000fe40003f05270 */
[----:B------:R-:W-:Y:S02]  /*1f50*/  CS2R R12, SRZ ;  /* 0x00000000000c7805 */ /* 0x000fe4000001ff00 */
[----:B------:R-:W-:Y:S02]  /*1f60*/  P2R R61, PR, RZ, 0x1 ;  /* 0x00000001ff3d7803 */ /* 0x000fe40000000000 */
[----:B------:R-:W-:Y:S02]  /*1f70*/  ISETP.NE.AND P0, PT, R15, RZ, PT ;  /* 0x000000ff0f00720c */ /* 0x000fe40003f05270 */
[----:B------:R-:W-:-:S06]  /*1f80*/  CS2R R14, SRZ ;  /* 0x00000000000e7805 */ /* 0x000fcc000001ff00 */
[----:B------:R-:W2:Y:S01]  /*1f90*/  @P3 LDG.E.EL.128 R12, desc[UR6][R22.64] ;  /* 0x00000006160c3981 */ /* 0x000ea2000c2e1d00 */
[----:B------:R-:W-:Y:S02]  /*1fa0*/  P2R R63, PR, RZ, 0x1 ;  /* 0x00000001ff3f7803 */ /* 0x000fe40000000000 */
[----:B------:R-:W-:-:S04]  /*1fb0*/  ISETP.NE.AND P0, PT, R17, RZ, PT ;  /* 0x000000ff1100720c */ /* 0x000fc80003f05270 */
        /* <DEDUP_REMOVED lines=21> */
[----:B------:R-:W-:Y:S02]  /*2110*/  P2R R80, PR, RZ, 0x4 ;  /* 0x00000004ff507803 */ /* 0x000fe40000000000 */
[----:B------:R-:W-:Y:S02]  /*2120*/  ISETP.NE.AND P2, PT, R67, RZ, PT ;  /* 0x000000ff4300720c */ /* 0x000fe40003f45270 */
[----:B--2---:R-:W-:Y:S02]  /*2130*/  SEL R11, R12, 0xff800000, P3 ;  /* 0xff8000000c0b7807 */ /* 0x004fe40001800000 */
[----:B------:R-:W-:Y:S02]  /*2140*/  SEL R13, R13, 0xff800000, P3 ;  /* 0xff8000000d0d7807 */ /* 0x000fe40001800000 */
[----:B------:R-:W-:-:S02]  /*2150*/  FSETP.NAN.AND P4, PT, R11, R11, PT ;  /* 0x0000000b0b00720b */ /* 0x000fc40003f88000 */
[----:B------:R-:W-:Y:S02]  /*2160*/  FSETP.NAN.AND P5, PT, R13, R13, PT ;  /* 0x0000000d0d00720b */ /* 0x000fe40003fa8000 */
[----:B------:R-:W-:Y:S02]  /*2170*/  SEL R17, R14, 0xff800000, P3 ;  /* 0xff8000000e117807 */ /* 0x000fe40001800000 */
[----:B------:R-:W-:Y:S02]  /*2180*/  SEL R15, R15, 0xff800000, P3 ;  /* 0xff8000000f0f7807 */ /* 0x000fe40001800000 */
[----:B------:R-:W-:Y:S02]  /*2190*/  FSETP.GEU.AND P3, PT, R36, R11, PT ;  /* 0x0000000b2400720b */ /* 0x000fe40003f6e000 */
[----:B------:R-:W-:-:S03]  /*21a0*/  FSETP.NAN.AND P6, PT, R17, R17, PT ;  /* 0x000000111100720b */ /* 0x000fc60003fc8000 */
[----:B------:R-:W-:Y:S02]  /*21b0*/  @!P4 SEL R11, R11, R36, !P3 ;  /* 0x000000240b0bc207 */ /* 0x000fe40005800000 */
[----:B------:R-:W-:Y:S02]  /*21c0*/  FSETP.GEU.AND P4, PT, R52, R13, PT ;  /* 0x0000000d3400720b */ /* 0x000fe40003f8e000 */
[----:B------:R-:W-:Y:S02]  /*21d0*/  FSETP.NAN.AND P0, PT, R15, R15, PT ;  /* 0x0000000f0f00720b */ /* 0x000fe40003f08000 */
[----:B------:R-:W-:Y:S02]  /*21e0*/  @!P5 SEL R13, R13, R52, !P4 ;  /* 0x000000340d0dd207 */ /* 0x000fe40006000000 */
[----:B------:R-:W-:-:S04]  /*21f0*/  FSETP.GEU.AND P5, PT, R54, R17, PT ;  /* 0x000000113600720b */ /* 0x000fc80003fae000 */
[----:B------:R-:W-:Y:S02]  /*2200*/  @!P6 SEL R17, R17, R54, !P5 ;  /* 0x000000361111e207 */ /* 0x000fe40006800000 */
[----:B------:R-:W-:-:S04]  /*2210*/  FSETP.GEU.AND P6, PT, R56, R15, PT ;  /* 0x0000000f3800720b */ /* 0x000fc80003fce000 */
[----:B------:R-:W-:Y:S02]  /*2220*/  @!P0 SEL R15, R15, R56, !P6 ;  /* 0x000000380f0f8207 */ /* 0x000fe40007000000 */
[----:B------:R-:W-:Y:S02]  /*2230*/  ISETP.NE.AND P0, PT, R84, RZ, PT ;  /* 0x000000ff5400720c */ /* 0x000fe40003f05270 */
[----:B------:R-:W-:Y:S02]  /*2240*/  P2R R22, PR, RZ, 0x8 ;  /* 0x00000008ff167803 */ /* 0x000fe40000000000 */
[----:B------:R-:W-:Y:S02]  /*2250*/  ISETP.NE.AND P3, PT, R3, RZ, PT ;  /* 0x000000ff0300720c */ /* 0x000fe40003f65270 */
[----:B------:R-:W-:Y:S02]  /*2260*/  SEL R3, RZ, 0x1, !P0 ;  /* 0x00000001ff037807 */ /* 0x000fe40004000000 */
[----:B------:R-:W-:-:S02]  /*2270*/  ISETP.NE.AND P0, PT, R10, RZ, PT ;  /* 0x000000ff0a00720c */ /* 0x000fc40003f05270 */
[----:B------:R-:W-:Y:S02]  /*2280*/  P2R R23, PR, RZ, 0x10 ;  /* 0x00000010ff177803 */ /* 0x000fe40000000000 */
[----:B------:R-:W-:Y:S02]  /*2290*/  ISETP.NE.AND P4, PT, R8, RZ, PT ;  /* 0x000000ff0800720c */ /* 0x000fe40003f85270 */
[----:B------:R-:W-:Y:S02]  /*22a0*/  SEL R8, RZ, 0x1, !P0 ;  /* 0x00000001ff087807 */ /* 0x000fe40004000000 */
[----:B------:R-:W-:-:S04]  /*22b0*/  ISETP.NE.AND P0, PT, R18, RZ, PT ;  /* 0x000000ff1200720c */ /* 0x000fc80003f05270 */
        /* <DEDUP_REMOVED lines=12> */
[----:B------:R-:W-:Y:S02]  /*2380*/  SEL R19, R3, 0x2, P0 ;  /* 0x0000000203137807 */ /* 0x000fe40000000000 */
[----:B------:R-:W-:-:S04]  /*2390*/  ISETP.NE.AND P0, PT, R16, RZ, PT ;  /* 0x000000ff1000720c */ /* 0x000fc80003f05270 */
[----:B------:R-:W-:Y:S02]  /*23a0*/  SEL R8, R8, 0x2, P0 ;  /* 0x0000000208087807 */ /* 0x000fe40000000000 */
[----:B------:R-:W-:-:S04]  /*23b0*/  ISETP.NE.AND P0, PT, R79, RZ, PT ;  /* 0x000000ff4f00720c */ /* 0x000fc80003f05270 */
[----:B------:R-:W-:Y:S02]  /*23c0*/  SEL R14, R10, 0x2, P0 ;  /* 0x000000020a0e7807 */ /* 0x000fe40000000000 */
[----:B------:R-:W-:Y:S02]  /*23d0*/  ISETP.NE.AND P0, PT, R63, RZ, PT ;  /* 0x000000ff3f00720c */ /* 0x000fe40003f05270 */
[----:B------:R-:W-:Y:S02]  /*23e0*/  P2R R36, PR, RZ, 0x40 ;  /* 0x00000040ff247803 */ /* 0x000fe40000000000 */
[----:B------:R-:W-:Y:S02]  /*23f0*/  SEL R10, R12, 0x2, P0 ;  /* 0x000000020c0a7807 */ /* 0x000fe40000000000 */
[----:B------:R-:W-:Y:S02]  /*2400*/  ISETP.NE.AND P0, PT, R61, RZ, PT ;  /* 0x000000ff3d00720c */ /* 0x000fe40003f05270 */
[----:B------:R-:W-:-:S02]  /*2410*/  ISETP.NE.AND P6, PT, R60, RZ, PT ;  /* 0x000000ff3c00720c */ /* 0x000fc40003fc5270 */
[----:B------:R-:W-:Y:S02]  /*2420*/  SEL R3, R18, 0x2, P0 ;  /* 0x0000000212037807 */ /* 0x000fe40000000000 */
[----:B------:R-:W-:Y:S02]  /*2430*/  SEL R18, R52, 0x2, P6 ;  /* 0x0000000234127807 */ /* 0x000fe40003000000 */
[----:B------:R-:W-:Y:S02]  /*2440*/  ISETP.NE.AND P6, PT, R76, RZ, PT ;  /* 0x000000ff4c00720c */ /* 0x000fe40003fc5270 */
[----:B------:R-:W-:Y:S02]  /*2450*/  ISETP.NE.AND P0, PT, R51, RZ, PT ;  /* 0x000000ff3300720c */ /* 0x000fe40003f05270 */
[----:B------:R-:W-:Y:S02]  /*2460*/  P2R R20, PR, RZ, 0x40 ;  /* 0x00000040ff147803 */ /* 0x000fe40000000000 */
[----:B------:R-:W-:-:S02]  /*2470*/  ISETP.NE.AND P6, PT, R75, RZ, PT ;  /* 0x000000ff4b00720c */ /* 0x000fc40003fc5270 */
[----:B------:R-:W-:Y:S02]  /*2480*/  SEL R12, R49, 0x2, P0 ;  /* 0x00000002310c7807 */ /* 0x000fe40000000000 */
[----:B------:R-:W-:Y:S02]  /*2490*/  ISETP.NE.AND P0, PT, R48, RZ, PT ;  /* 0x000000ff3000720c */ /* 0x000fe40003f05270 */
        /* <DEDUP_REMOVED lines=11> */
[----:B------:R-:W-:Y:S02]  /*2550*/  ISETP.NE.AND P6, PT, R73, RZ, PT ;  /* 0x000000ff4900720c */ /* 0x000fe40003fc5270 */
[----:B------:R-:W-:Y:S02]  /*2560*/  P2R R32, PR, RZ, 0x20 ;  /* 0x00000020ff207803 */ /* 0x000fe40000000000 */
[----:B------:R-:W-:Y:S02]  /*2570*/  P2R R51, PR, RZ, 0x40 ;  /* 0x00000040ff337803 */ /* 0x000fe40000000000 */
[----:B------:R-:W-:Y:S02]  /*2580*/  ISETP.NE.AND P5, PT, R59, RZ, PT ;  /* 0x000000ff3b00720c */ /* 0x000fe40003fa5270 */
[----:B------:R-:W-:-:S02]  /*2590*/  ISETP.NE.AND P6, PT, R72, RZ, PT ;  /* 0x000000ff4800720c */ /* 0x000fc40003fc5270 */
[----:B------:R-:W-:Y:S02]  /*25a0*/  SEL R53, R53, 0x2, P5 ;  /* 0x0000000235357807 */ /* 0x000fe40002800000 */
[----:B------:R-:W-:Y:S02]  /*25b0*/  P2R R52, PR, RZ, 0x40 ;  /* 0x00000040ff347803 */ /* 0x000fe40000000000 */
[----:B------:R-:W-:Y:S02]  /*25c0*/  ISETP.NE.AND P6, PT, R62, RZ, PT ;  /* 0x000000ff3e00720c */ /* 0x000fe40003fc5270 */
[----:B------:R-:W-:Y:S02]  /*25d0*/  SEL R16, R8, 0x3, P0 ;  /* 0x0000000308107807 */ /* 0x000fe40000000000 */
[----:B------:R-:W-:Y:S02]  /*25e0*/  SEL R8, R53, 0x3, P2 ;  /* 0x0000000335087807 */ /* 0x000fe40001000000 */
[----:B------:R-:W-:-:S02]  /*25f0*/  P2R R53, PR, RZ, 0x40 ;  /* 0x00000040ff357803 */ /* 0x000fc40000000000 */
        /* <DEDUP_REMOVED lines=29> */
[----:B------:R-:W-:Y:S02]  /*27d0*/  SEL R18, R18, 0x3, P6 ;  /* 0x0000000312127807 */ /* 0x000fe40003000000 */
[----:B------:R-:W-:-:S04]  /*27e0*/  ISETP.NE.AND P6, PT, R21, RZ, PT ;  /* 0x000000ff1500720c */ /* 0x000fc80003fc5270 */
[----:B------:R-:W-:Y:S02]  /*27f0*/  SEL R12, R12, 0x3, P6 ;  /* 0x000000030c0c7807 */ /* 0x000fe40003000000 */
[----:B------:R-:W-:Y:S02]  /*2800*/  ISETP.NE.AND P6, PT, R28, RZ, PT ;  /* 0x000000ff1c00720c */ /* 0x000fe40003fc5270 */
[----:B------:R-:W-:Y:S02]  /*2810*/  SEL R19, R19, 0x3, P1 ;  /* 0x0000000313137807 */ /* 0x000fe40000800000 */
[----:B------:R-:W-:Y:S02]  /*2820*/  SEL R3, R3, 0x3, P6 ;  /* 0x0000000303037807 */ /* 0x000fe40003000000 */
[----:B------:R-:W-:-:S04]  /*2830*/  ISETP.NE.AND P6, PT, R29, RZ, PT ;  /* 0x000000ff1d00720c */ /* 0x000fc80003fc5270 */
[----:B------:R-:W-:Y:S02]  /*2840*/  SEL R19, R19, 0x4, P6 ;  /* 0x0000000413137807 */ /* 0x000fe40003000000 */
[----:B------:R-:W-:Y:S02]  /*2850*/  ISETP.NE.AND P6, PT, R30, RZ, PT ;  /* 0x000000ff1e00720c */ /* 0x000fe40003fc5270 */
[----:B------:R-:W-:Y:S02]  /*2860*/  SEL R14, R14, 0x3, P3 ;  /* 0x000000030e0e7807 */ /* 0x000fe40001800000 */
[----:B------:R-:W-:Y:S02]  /*2870*/  SEL R16, R16, 0x4, P6 ;  /* 0x0000000410107807 */ /* 0x000fe40003000000 */
[----:B------:R-:W-:Y:S02]  /*2880*/  ISETP.NE.AND P6, PT, R31, RZ, PT ;  /* 0x000000ff1f00720c */ /* 0x000fe40003fc5270 */
[----:B------:R-:W-:-:S02]  /*2890*/  SEL R10, R10, 0x3, P4 ;  /* 0x000000030a0a7807 */ /* 0x000fc40002000000 */
[----:B------:R-:W-:Y:S02]  /*28a0*/  SEL R14, R14, 0x4, P6 ;  /* 0x000000040e0e7807 */ /* 0x000fe40003000000 */
[----:B------:R-:W-:-:S04]  /*28b0*/  ISETP.NE.AND P6, PT, R33, RZ, PT ;  /* 0x000000ff2100720c */ /* 0x000fc80003fc5270 */
        /* <DEDUP_REMOVED lines=25> */
[----:B------:R-:W-:Y:S01]  /*2a50*/  ISETP.NE.AND P6, PT, R37, RZ, PT ;  /* 0x000000ff2500720c */ /* 0x000fe20003fc5270 */
[----:B------:R-:W1:Y:S03]  /*2a60*/  S2UR UR5, SR_CgaCtaId ;  /* 0x00000000000579c3 */ /* 0x000e660000008800 */
[----:B------:R-:W-:Y:S02]  /*2a70*/  SEL R19, R19, 0x6, P6 ;  /* 0x0000000613137807 */ /* 0x000fe40003000000 */
[----:B------:R-:W-:-:S04]  /*2a80*/  ISETP.NE.AND P6, PT, R38, RZ, PT ;  /* 0x000000ff2600720c */ /* 0x000fc80003fc5270 */
[----:B------:R-:W-:Y:S02]  /*2a90*/  SEL R16, R16, 0x6, P6 ;  /* 0x0000000610107807 */ /* 0x000fe40003000000 */
[----:B------:R-:W-:Y:S02]  /*2aa0*/  ISETP.NE.AND P6, PT, R39, RZ, PT ;  /* 0x000000ff2700720c */ /* 0x000fe40003fc5270 */
[----:B------:R-:W-:Y:S02]  /*2ab0*/  ISETP.NE.AND P4, PT, R77, RZ, PT ;  /* 0x000000ff4d00720c */ /* 0x000fe40003f85270 */
[----:B------:R-:W-:Y:S02]  /*2ac0*/  ISETP.NE.AND P0, PT, R42, RZ, PT ;  /* 0x000000ff2a00720c */ /* 0x000fe40003f05270 */
[----:B------:R-:W-:Y:S02]  /*2ad0*/  SEL R14, R14, 0x6, P6 ;  /* 0x000000060e0e7807 */ /* 0x000fe40003000000 */
[----:B------:R-:W-:-:S02]  /*2ae0*/  SEL R29, R8, 0x6, P4 ;  /* 0x00000006081d7807 */ /* 0x000fc40002000000 */
[----:B------:R-:W-:Y:S01]  /*2af0*/  SEL R8, R14, 0x7, P0 ;  /* 0x000000070e087807 */ /* 0x000fe20000000000 */
[----:B------:R-:W-:Y:S01]  /*2b00*/  IMAD.SHL.U32 R14, R6, 0x8, RZ ;  /* 0x00000008060e7824 */ /* 0x000fe200078e00ff */
[----:B------:R-:W-:Y:S01]  /*2b10*/  ISETP.NE.AND P6, PT, R40, RZ, PT ;  /* 0x000000ff2800720c */ /* 0x000fe20003fc5270 */
[----:B------:R-:W-:-:S03]  /*2b20*/  UMOV UR4, 0x400 ;  /* 0x0000040000047882 */ /* 0x000fc60000000000 */
[----:B------:R-:W-:Y:S01]  /*2b30*/  LOP3.LUT R14, R14, 0x3f8, RZ, 0xc0, !PT ;  /* 0x000003f80e0e7812 */ /* 0x000fe200078ec0ff */
[----:B-1----:R-:W-:Y:S01]  /*2b40*/  UPRMT UR4, UR5, 0x654, UR4 ;  /* 0x0000065405047896 */ /* 0x002fe20008000004 */
[----:B------:R-:W-:Y:S02]  /*2b50*/  SEL R10, R10, 0x6, P6 ;  /* 0x000000060a0a7807 */ /* 0x000fe40003000000 */
[----:B------:R-:W-:Y:S01]  /*2b60*/  ISETP.NE.AND P6, PT, R48, RZ, PT ;  /* 0x000000ff3000720c */ /* 0x000fe20003fc5270 */
[----:B------:R-:W-:-:S03]  /*2b70*/  IMAD.IADD R14, R9, 0x1, R14 ;  /* 0x00000001090e7824 */ /* 0x000fc600078e020e */
[----:B------:R-:W-:Y:S02]  /*2b80*/  SEL R28, R3, 0x6, P6 ;  /* 0x00000006031c7807 */ /* 0x000fe40003000000 */
[----:B------:R-:W-:Y:S02]  /*2b90*/  LEA R30, R14, UR4, 0x2 ;  /* 0x000000040e1e7c11 */ /* 0x000fe4000f8e10ff */
[----:B------:R-:W-:Y:S02]  /*2ba0*/  ISETP.NE.AND P6, PT, R20, RZ, PT ;  /* 0x000000ff1400720c */ /* 0x000fe40003fc5270 */
[----:B------:R-:W-:Y:S01]  /*2bb0*/  ISETP.NE.AND P3, PT, R41, RZ, PT ;  /* 0x000000ff2900720c */ /* 0x000fe20003f65270 */
[----:B------:R1:W-:Y:S01]  /*2bc0*/  STS [R30], R24 ;  /* 0x000000181e007388 */ /* 0x0003e20000000800 */
[----:B------:R-:W-:Y:S02]  /*2bd0*/  SEL R12, R12, 0x6, P6 ;  /* 0x000000060c0c7807 */ /* 0x000fe40003000000 */
[----:B------:R-:W-:Y:S01]  /*2be0*/  ISETP.NE.AND P0, PT, R83, RZ, PT ;  /* 0x000000ff5300720c */ /* 0x000fe20003f05270 */
[----:B------:R2:W-:Y:S01]  /*2bf0*/  STS [R30+0x4], R25 ;  /* 0x000004191e007388 */ /* 0x0005e20000000800 */
[----:B------:R-:W-:-:S03]  /*2c00*/  SEL R3, R10, 0x7, P3 ;  /* 0x000000070a037807 */ /* 0x000fc60001800000 */
[----:B------:R3:W-:Y:S04]  /*2c10*/  STS [R30+0x8], R26 ;  /* 0x0000081a1e007388 */ /* 0x0007e80000000800 */
[----:B------:R-:W-:Y:S04]  /*2c20*/  STS [R30+0xc], R27 ;  /* 0x00000c1b1e007388 */ /* 0x000fe80000000800 */
[----:B------:R4:W-:Y:S04]  /*2c30*/  STS [R30+0x10], R11 ;  /* 0x0000100b1e007388 */ /* 0x0009e80000000800 */
[----:B------:R-:W-:Y:S04]  /*2c40*/  STS [R30+0x14], R13 ;  /* 0x0000140d1e007388 */ /* 0x000fe80000000800 */
[----:B------:R-:W-:Y:S04]  /*2c50*/  STS [R30+0x18], R17 ;  /* 0x000018111e007388 */ /* 0x000fe80000000800 */
[----:B------:R5:W-:Y:S01]  /*2c60*/  STS [R30+0x1c], R15 ;  /* 0x00001c0f1e007388 */ /* 0x000be20000000800 */
[----:B------:R-:W-:-:S02]  /*2c70*/  SEL R10, R12, 0x7, P0 ;  /* 0x000000070c0a7807 */ /* 0x000fc40000000000 */
[----:B------:R-:W-:Y:S02]  /*2c80*/  ISETP.NE.AND P1, PT, R43, RZ, PT ;  /* 0x000000ff2b00720c */ /* 0x000fe40003f25270 */
[----:B------:R-:W-:Y:S02]  /*2c90*/  ISETP.NE.AND P0, PT, R81, RZ, PT ;  /* 0x000000ff5100720c */ /* 0x000fe40003f05270 */
[----:B------:R-:W-:Y:S02]  /*2ca0*/  ISETP.NE.AND P5, PT, R78, RZ, PT ;  /* 0x000000ff4e00720c */ /* 0x000fe40003fa5270 */
[----:B------:R-:W-:Y:S02]  /*2cb0*/  SHF.R.U32.HI R14, RZ, 0x5, R6 ;  /* 0x00000005ff0e7819 */ /* 0x000fe40000011606 */
[----:B------:R-:W-:Y:S02]  /*2cc0*/  SEL R20, R16, 0x7, P1 ;  /* 0x0000000710147807 */ /* 0x000fe40000800000 */
[----:B------:R-:W-:-:S02]  /*2cd0*/  SEL R12, R28, 0x7, P0 ;  /* 0x000000071c0c7807 */ /* 0x000fc40000000000 */
[----:B------:R-:W-:Y:S02]  /*2ce0*/  LOP3.LUT R9, R7, 0x1f, R6, 0xf8, !PT ;  /* 0x0000001f07097812 */ /* 0x000fe400078ef806 */
[----:B------:R-:W-:Y:S02]  /*2cf0*/  SEL R18, R18, 0x6, P5 ;  /* 0x0000000612127807 */ /* 0x000fe40002800000 */
[----:B------:R-:W-:Y:S02]  /*2d00*/  ISETP.NE.AND P1, PT, R82, RZ, PT ;  /* 0x000000ff5200720c */ /* 0x000fe40003f25270 */
[----:B------:R-:W-:Y:S02]  /*2d10*/  LOP3.LUT R28, R6, 0x7f, RZ, 0xc0, !PT ;  /* 0x0000007f061c7812 */ /* 0x000fe400078ec0ff */
[----:B------:R-:W-:Y:S02]  /*2d20*/  SGXT.U32 R7, R14, 0x2 ;  /* 0x000000020e07781a */ /* 0x000fe40000000000 */
[----:B------:R-:W-:-:S02]  /*2d30*/  ISETP.NE.AND P2, PT, R44, RZ, PT ;  /* 0x000000ff2c00720c */ /* 0x000fc40003f45270 */
[----:B------:R-:W-:Y:S01]  /*2d40*/  SEL R16, R18, 0x7, P1 ;  /* 0x0000000712107807 */ /* 0x000fe20000800000 */
[----:B------:R-:W-:Y:S01]  /*2d50*/  IMAD.IADD R6, R7, 0x1, R28 ;  /* 0x0000000107067824 */ /* 0x000fe200078e021c */
[----:B------:R-:W-:Y:S02]  /*2d60*/  SEL R21, R19, 0x7, P2 ;  /* 0x0000000713157807 */ /* 0x000fe40001000000 */
[----:B------:R-:W-:Y:S02]  /*2d70*/  LOP3.LUT R18, R4, R7, RZ, 0xfc, !PT ;  /* 0x0000000704127212 */ /* 0x000fe400078efcff */
[----:B------:R-:W-:Y:S02]  /*2d80*/  LOP3.LUT R19, R4, 0x4, R7, 0xfe, !PT ;  /* 0x0000000404137812 */ /* 0x000fe400078efe07 */
[----:B-1----:R-:W-:Y:S01]  /*2d90*/  LEA R24, R6, UR4, 0x2 ;  /* 0x0000000406187c11 */ /* 0x002fe2000f8e10ff */
[----:B------:R-:W-:Y:S01]  /*2da0*/  BAR.SYNC.DEFER_BLOCKING 0x0 ;  /* 0x0000000000007b1d */ /* 0x000fe20000010000 */
[----:B--2---:R-:W-:Y:S01]  /*2db0*/  IMAD.HI R25, R18, 0x51eb851f, RZ ;  /* 0x51eb851f12197827 */ /* 0x004fe200078e02ff */
[----:B------:R-:W-:-:S03]  /*2dc0*/  ISETP.NE.AND P2, PT, R80, RZ, PT ;  /* 0x000000ff5000720c */ /* 0x000fc60003f45270 */
[----:B------:R-:W-:Y:S01]  /*2dd0*/  IMAD.HI R6, R19, 0x51eb851f, RZ ;  /* 0x51eb851f13067827 */ /* 0x000fe200078e02ff */
[----:B------:R-:W-:Y:S02]  /*2de0*/  ISETP.NE.AND P1, PT, R50, RZ, PT ;  /* 0x000000ff3200720c */ /* 0x000fe40003f25270 */
[----:B---3--:R-:W-:Y:S02]  /*2df0*/  SHF.R.U32.HI R26, RZ, 0x1f, R25 ;  /* 0x0000001fff1a7819 */ /* 0x008fe40000011619 */
[----:B------:R-:W-:Y:S02]  /*2e00*/  SEL R29, R29, 0x7, P2 ;  /* 0x000000071d1d7807 */ /* 0x000fe40001000000 */
[----:B----4-:R-:W-:Y:S02]  /*2e10*/  SHF.R.U32.HI R11, RZ, 0x1f, R6 ;  /* 0x0000001fff0b7819 */ /* 0x010fe40000011606 */
[----:B------:R-:W-:Y:S02]  /*2e20*/  ISETP.NE.AND P2, PT, R45, RZ, PT ;  /* 0x000000ff2d00720c */ /* 0x000fe40003f45270 */
[----:B------:R-:W-:-:S02]  /*2e30*/  SEL R3, R3, 0x8, P1 ;  /* 0x0000000803037807 */ /* 0x000fc40000800000 */
[----:B------:R-:W-:Y:S02]  /*2e40*/  ISETP.NE.AND P1, PT, R46, RZ, PT ;  /* 0x000000ff2e00720c */ /* 0x000fe40003f25270 */
[----:B------:R-:W-:Y:S01]  /*2e50*/  LEA.HI.SX32 R41, R25, R26, 0x1d ;  /* 0x0000001a19297211 */ /* 0x000fe200078feaff */
[----:B------:R1:W2:Y:S01]  /*2e60*/  LDS R31, [R24] ;  /* 0x00000000181f7984 */ /* 0x0002a20000000800 */
[----:B------:R-:W-:Y:S02]  /*2e70*/  ISETP.GE.AND P0, PT, R9, 0x400, PT ;  /* 0x000004000900780c */ /* 0x000fe40003f06270 */
[----:B------:R-:W-:Y:S02]  /*2e80*/  ISETP.NE.AND P4, PT, R23, RZ, PT ;  /* 0x000000ff1700720c */ /* 0x000fe40003f85270 */
[----:B------:R-:W-:Y:S02]  /*2e90*/  ISETP.NE.AND P3, PT, R22, RZ, PT ;  /* 0x000000ff1600720c */ /* 0x000fe40003f65270 */
[----:B-----5:R-:W-:-:S02]  /*2ea0*/  LEA.HI.SX32 R30, R6, R11, 0x1d ;  /* 0x0000000b061e7211 */ /* 0x020fc400078feaff */
[----:B------:R-:W-:Y:S02]  /*2eb0*/  SEL R8, R8, 0x8, P2 ;  /* 0x0000000808087807 */ /* 0x000fe40001000000 */
[----:B------:R-:W-:Y:S02]  /*2ec0*/  LOP3.LUT R22, R4, 0x8, R7, 0xfe, !PT ;  /* 0x0000000804167812 */ /* 0x000fe400078efe07 */
[----:B------:R-:W-:Y:S02]  /*2ed0*/  LOP3.LUT R23, R4, 0xc, R7, 0xfe, !PT ;  /* 0x0000000c04177812 */ /* 0x000fe400078efe07 */
[----:B------:R-:W-:Y:S02]  /*2ee0*/  LOP3.LUT R13, R4, 0x10, R7, 0xfe, !PT ;  /* 0x00000010040d7812 */ /* 0x000fe400078efe07 */
[----:B------:R-:W-:Y:S02]  /*2ef0*/  LOP3.LUT R14, R4, 0x14, R7, 0xfe, !PT ;  /* 0x00000014040e7812 */ /* 0x000fe400078efe07 */
[----:B------:R-:W-:-:S02]  /*2f00*/  LOP3.LUT R15, R4, 0x18, R7, 0xfe, !PT ;  /* 0x00000018040f7812 */ /* 0x000fc400078efe07 */
[----:B------:R-:W-:Y:S02]  /*2f10*/  LOP3.LUT R17, R4, 0x1c, R7, 0xfe, !PT ;  /* 0x0000001c04117812 */ /* 0x000fe400078efe07 */
[----:B------:R-:W-:Y:S01]  /*2f20*/  LOP3.LUT R11, R28, 0x80, RZ, 0xfc, !PT ;  /* 0x000000801c0b7812 */ /* 0x000fe200078efcff */
[----:B------:R-:W3:Y:S01]  /*2f30*/  LDC.64 R6, c[0x0][0x218] ;  /* 0x00008600ff067b82 */ /* 0x000ee20000000a00 */
[----:B------:R-:W-:Y:S02]  /*2f40*/  ISETP.NE.AND P2, PT, R47, RZ, PT ;  /* 0x000000ff2f00720c */ /* 0x000fe40003f45270 */
[----:B------:R-:W-:Y:S02]  /*2f50*/  SEL R4, R20, 0x8, P1 ;  /* 0x0000000814047807 */ /* 0x000fe40000800000 */
[----:B------:R-:W-:Y:S01]  /*2f60*/  ISETP.LT.AND P1, PT, R18, 0x64, !P0 ;  /* 0x000000641200780c */ /* 0x000fe20004721270 */
[----:B------:R-:W-:Y:S01]  /*2f70*/  IMAD R18, R41, -0x19, R18 ;  /* 0xffffffe729127824 */ /* 0x000fe200078e0212 */
[----:B-1----:R-:W-:-:S02]  /*2f80*/  LEA.HI R24, R11, R28, RZ, 0x1b ;  /* 0x0000001c0b187211 */ /* 0x002fc400078fd8ff */
[----:B------:R-:W-:Y:S01]  /*2f90*/  SEL R11, R21, 0x8, P2 ;  /* 0x00000008150b7807 */ /* 0x000fe20001000000 */
[----:B------:R-:W-:Y:S01]  /*2fa0*/  IMAD R18, R9, 0x19, R18 ;  /* 0x0000001909127824 */ /* 0x000fe200078e0212 */
[----:B------:R-:W-:-:S04]  /*2fb0*/  LOP3.LUT R21, R28, 0x380, RZ, 0xfc, !PT ;  /* 0x000003801c157812 */ /* 0x000fc800078efcff */
[----:B------:R-:W-:Y:S01]  /*2fc0*/  LEA.HI R34, R21, R28, RZ, 0x1b ;  /* 0x0000001c15227211 */ /* 0x000fe200078fd8ff */
[----:B------:R-:W-:Y:S01]  /*2fd0*/  IMAD R21, R41, 0x9600, R18 ;  /* 0x0000960029157824 */ /* 0x000fe200078e0212 */
[----:B------:R-:W-:Y:S02]  /*2fe0*/  SEL R18, R29, 0x8, P3 ;  /* 0x000000081d127807 */ /* 0x000fe40001800000 */
[----:B------:R-:W-:Y:S02]  /*2ff0*/  LEA R29, R24, UR4, 0x2 ;  /* 0x00000004181d7c11 */ /* 0x000fe4000f8e10ff */
[----:B------:R-:W-:-:S04]  /*3000*/  LOP3.LUT R25, R28, 0x100, RZ, 0xfc, !PT ;  /* 0x000001001c197812 */ /* 0x000fc800078efcff */
[----:B------:R-:W1:Y:S01]  /*3010*/  LDS R29, [R29+0x200] ;  /* 0x000200001d1d7984 */ /* 0x000e620000000800 */
[C---:B------:R-:W-:Y:S02]  /*3020*/  LOP3.LUT R27, R28.reuse, 0x180, RZ, 0xfc, !PT ;  /* 0x000001801c1b7812 */ /* 0x040fe400078efcff */
[----:B------:R-:W-:Y:S02]  /*3030*/  LOP3.LUT R35, R28, 0x200, RZ, 0xfc, !PT ;  /* 0x000002001c237812 */ /* 0x000fe400078efcff */
[----:B------:R-:W-:Y:S02]  /*3040*/  ISETP.NE.AND P5, PT, R32, RZ, PT ;  /* 0x000000ff2000720c */ /* 0x000fe40003fa5270 */
[C---:B------:R-:W-:Y:S02]  /*3050*/  LOP3.LUT R37, R28.reuse, 0x280, RZ, 0xfc, !PT ;  /* 0x000002801c257812 */ /* 0x040fe400078efcff */
[----:B------:R-:W-:Y:S02]  /*3060*/  LOP3.LUT R39, R28, 0x300, RZ, 0xfc, !PT ;  /* 0x000003001c277812 */ /* 0x000fe400078efcff */
[----:B------:R-:W-:-:S02]  /*3070*/  LEA.HI R32, R25, R28, RZ, 0x1b ;  /* 0x0000001c19207211 */ /* 0x000fc400078fd8ff */
[-C--:B------:R-:W-:Y:S01]  /*3080*/  LEA.HI R33, R27, R28.reuse, RZ, 0x1b ;  /* 0x0000001c1b217211 */ /* 0x080fe200078fd8ff */
[----:B------:R-:W-:Y:S01]  /*3090*/  IMAD R2, R2, 0x400, R5 ;  /* 0x0000040002027824 */ /* 0x000fe200078e0205 */
[-C--:B------:R-:W-:Y:S01]  /*30a0*/  LEA.HI R35, R35, R28.reuse, RZ, 0x1b ;  /* 0x0000001c23237211 */ /* 0x080fe200078fd8ff */
[----:B---3--:R-:W-:Y:S01]  /*30b0*/  IMAD.WIDE R20, R21, 0x4, R6 ;  /* 0x0000000415147825 */ /* 0x008fe200078e0206 */
[-C--:B------:R-:W-:Y:S02]  /*30c0*/  LEA.HI R37, R37, R28.reuse, RZ, 0x1b ;  /* 0x0000001c25257211 */ /* 0x080fe400078fd8ff */
[----:B------:R-:W-:Y:S01]  /*30d0*/  LEA.HI R39, R39, R28, RZ, 0x1b ;  /* 0x0000001c27277211 */ /* 0x000fe200078fd8ff */
[----:B------:R-:W-:Y:S01]  /*30e0*/  IMAD.HI R5, R22, 0x51eb851f, RZ ;  /* 0x51eb851f16057827 */ /* 0x000fe200078e02ff */
[----:B------:R-:W-:Y:S02]  /*30f0*/  LEA R32, R32, UR4, 0x2 ;  /* 0x0000000420207c11 */ /* 0x000fe4000f8e10ff */
[----:B------:R-:W-:Y:S01]  /*3100*/  LEA R33, R33, UR4, 0x2 ;  /* 0x0000000421217c11 */ /* 0x000fe2000f8e10ff */
[----:B------:R-:W-:Y:S01]  /*3110*/  IMAD.HI R27, R14, 0x51eb851f, RZ ;  /* 0x51eb851f0e1b7827 */ /* 0x000fe200078e02ff */
[----:B------:R-:W-:Y:S01]  /*3120*/  LEA R35, R35, UR4, 0x2 ;  /* 0x0000000423237c11 */ /* 0x000fe2000f8e10ff */
[----:B--2---:R2:W-:Y:S01]  /*3130*/  @P1 STG.E desc[UR6][R20.64], R31 ;  /* 0x0000001f14001986 */ /* 0x0045e2000c101906 */
[----:B------:R-:W-:-:S02]  /*3140*/  LEA R37, R37, UR4, 0x2 ;  /* 0x0000000425257c11 */ /* 0x000fc4000f8e10ff */
[----:B------:R-:W-:Y:S01]  /*3150*/  SHF.R.U32.HI R24, RZ, 0x1f, R5 ;  /* 0x0000001fff187819 */ /* 0x000fe20000011605 */
[----:B------:R-:W3:Y:S01]  /*3160*/  LDS R31, [R32+0x400] ;  /* 0x00040000201f7984 */ /* 0x000ee20000000800 */
[----:B------:R-:W-:Y:S01]  /*3170*/  LEA R39, R39, UR4, 0x2 ;  /* 0x0000000427277c11 */ /* 0x000fe2000f8e10ff */
[----:B------:R-:W-:Y:S01]  /*3180*/  IMAD R25, R30, -0x19, R19 ;  /* 0xffffffe71e197824 */ /* 0x000fe200078e0213 */
[----:B------:R-:W-:Y:S01]  /*3190*/  LEA R34, R34, UR4, 0x2 ;  /* 0x0000000422227c11 */ /* 0x000fe2000f8e10ff */
[----:B------:R-:W4:Y:S01]  /*31a0*/  LDS R33, [R33+0x600] ;  /* 0x0006000021217984 */ /* 0x000f220000000800 */
[----:B------:R-:W-:Y:S01]  /*31b0*/  ISETP.LT.AND P2, PT, R19, 0x64, !P0 ;  /* 0x000000641300780c */ /* 0x000fe20004741270 */
[----:B------:R-:W-:Y:S01]  /*31c0*/  IMAD.HI R19, R23, 0x51eb851f, RZ ;  /* 0x51eb851f17137827 */ /* 0x000fe200078e02ff */
[----:B------:R-:W-:Y:S01]  /*31d0*/  LEA.HI.SX32 R5, R5, R24, 0x1d ;  /* 0x0000001805057211 */ /* 0x000fe200078feaff */
[----:B------:R-:W5:Y:S01]  /*31e0*/  LDS R35, [R35+0x800] ;  /* 0x0008000023237984 */ /* 0x000f620000000800 */
[----:B------:R-:W-:Y:S01]  /*31f0*/  SHF.R.U32.HI R28, RZ, 0x1f, R27 ;  /* 0x0000001fff1c7819 */ /* 0x000fe2000001161b */
[----:B------:R-:W-:Y:S01]  /*3200*/  IMAD R30, R30, 0x9600, R25 ;  /* 0x000096001e1e7824 */ /* 0x000fe200078e0219 */
[----:B------:R-:W-:Y:S01]  /*3210*/  ISETP.LT.AND P3, PT, R22, 0x64, !P0 ;  /* 0x000000641600780c */ /* 0x000fe20004761270 */
[----:B------:R-:W3:Y:S01]  /*3220*/  LDS R37, [R37+0xa00] ;  /* 0x000a000025257984 */ /* 0x000ee20000000800 */
[----:B------:R-:W-:Y:S01]  /*3230*/  IMAD.HI R25, R13, 0x51eb851f, RZ ;  /* 0x51eb851f0d197827 */ /* 0x000fe200078e02ff */
[----:B------:R-:W-:Y:S01]  /*3240*/  LEA.HI.SX32 R27, R27, R28, 0x1d ;  /* 0x0000001c1b1b7211 */ /* 0x000fe200078feaff */
[----:B------:R-:W-:Y:S01]  /*3250*/  ULDC.64 UR4, c[0x0][0x220] ;  /* 0x0000880000047ab9 */ /* 0x000fe20000000a00 */
[----:B------:R-:W3:Y:S01]  /*3260*/  LDS R39, [R39+0xc00] ;  /* 0x000c000027277984 */ /* 0x000ee20000000800 */
[----:B------:R-:W-:Y:S01]  /*3270*/  SHF.R.U32.HI R26, RZ, 0x1f, R19 ;  /* 0x0000001fff1a7819 */ /* 0x000fe20000011613 */
[----:B------:R-:W-:-:S02]  /*3280*/  IMAD R28, R5, -0x19, R22 ;  /* 0xffffffe7051c7824 */ /* 0x000fc400078e0216 */
[----:B------:R-:W3:Y:S01]  /*3290*/  LDS R41, [R34+0xe00] ;  /* 0x000e000022297984 */ /* 0x000ee20000000800 */
[----:B------:R-:W-:Y:S01]  /*32a0*/  SHF.R.U32.HI R24, RZ, 0x1f, R25 ;  /* 0x0000001fff187819 */ /* 0x000fe20000011619 */
[----:B------:R-:W-:Y:S01]  /*32b0*/  IMAD R28, R5, 0x9600, R28 ;  /* 0x00009600051c7824 */ /* 0x000fe200078e021c */
[----:B------:R-:W-:Y:S01]  /*32c0*/  LEA.HI.SX32 R26, R19, R26, 0x1d ;  /* 0x0000001a131a7211 */ /* 0x000fe200078feaff */
[----:B------:R-:W-:Y:S01]  /*32d0*/  IMAD.HI R19, R15, 0x51eb851f, RZ ;  /* 0x51eb851f0f137827 */ /* 0x000fe200078e02ff */
[----:B------:R-:W-:-:S03]  /*32e0*/  LEA.HI.SX32 R24, R25, R24, 0x1d ;  /* 0x0000001819187211 */ /* 0x000fc600078feaff */
[----:B------:R-:W-:Y:S01]  /*32f0*/  IMAD.HI R5, R17, 0x51eb851f, RZ ;  /* 0x51eb851f11057827 */ /* 0x000fe200078e02ff */
[----:B------:R-:W-:-:S03]  /*3300*/  SEL R25, R16, 0x8, P4 ;  /* 0x0000000810197807 */ /* 0x000fc60002000000 */
[----:B--2---:R-:W-:Y:S01]  /*3310*/  IMAD R21, R9, 0x19, R30 ;  /* 0x0000001909157824 */ /* 0x004fe200078e021e */
[----:B------:R-:W-:Y:S02]  /*3320*/  SHF.R.U32.HI R16, RZ, 0x1f, R19 ;  /* 0x0000001fff107819 */ /* 0x000fe40000011613 */
[----:B------:R-:W-:Y:S01]  /*3330*/  SHF.R.U32.HI R22, RZ, 0x1f, R5 ;  /* 0x0000001fff167819 */ /* 0x000fe20000011605 */
[----:B------:R-:W-:Y:S01]  /*3340*/  IMAD.WIDE R20, R21, 0x4, R6 ;  /* 0x0000000415147825 */ /* 0x000fe200078e0206 */
[----:B------:R-:W-:Y:S02]  /*3350*/  ISETP.NE.AND P6, PT, R36, RZ, PT ;  /* 0x000000ff2400720c */ /* 0x000fe40003fc5270 */
[----:B------:R-:W-:Y:S02]  /*3360*/  LEA.HI.SX32 R16, R19, R16, 0x1d ;  /* 0x0000001013107211 */ /* 0x000fe400078feaff */
[----:B------:R-:W-:Y:S01]  /*3370*/  LEA.HI.SX32 R22, R5, R22, 0x1d ;  /* 0x0000001605167211 */ /* 0x000fe200078feaff */
[----:B-1----:R1:W-:Y:S01]  /*3380*/  @P2 STG.E desc[UR6][R20.64], R29 ;  /* 0x0000001d14002986 */ /* 0x0023e2000c101906 */
[----:B------:R-:W-:Y:S01]  /*3390*/  ISETP.LT.AND P1, PT, R23, 0x64, !P0 ;  /* 0x000000641700780c */ /* 0x000fe20004721270 */
[----:B------:R-:W-:Y:S01]  /*33a0*/  IMAD R23, R26, -0x19, R23 ;  /* 0xffffffe71a177824 */ /* 0x000fe200078e0217 */
[----:B------:R-:W-:-:S02]  /*33b0*/  SEL R12, R12, 0x8, P6 ;  /* 0x000000080c0c7807 */ /* 0x000fc40003000000 */
[----:B------:R-:W-:Y:S02]  /*33c0*/  SEL R5, R10, 0x8, P5 ;  /* 0x000000080a057807 */ /* 0x000fe40002800000 */
[----:B------:R-:W-:Y:S01]  /*33d0*/  ISETP.NE.AND P6, PT, R0, RZ, PT ;  /* 0x000000ff0000720c */ /* 0x000fe20003fc5270 */
[----:B------:R-:W-:Y:S01]  /*33e0*/  IMAD R0, R27, -0x19, R14 ;  /* 0xffffffe71b007824 */ /* 0x000fe200078e020e */
[----:B------:R-:W-:Y:S01]  /*33f0*/  ISETP.LT.AND P2, PT, R13, 0x64, !P0 ;  /* 0x000000640d00780c */ /* 0x000fe20004741270 */
[----:B------:R-:W-:Y:S01]  /*3400*/  IMAD R13, R24, -0x19, R13 ;  /* 0xffffffe7180d7824 */ /* 0x000fe200078e020d */
[----:B------:R-:W-:Y:S02]  /*3410*/  ISETP.LT.AND P4, PT, R14, 0x64, !P0 ;  /* 0x000000640e00780c */ /* 0x000fe40004781270 */
[----:B------:R-:W-:Y:S01]  /*3420*/  ISETP.LT.AND P5, PT, R15, 0x64, !P0 ;  /* 0x000000640f00780c */ /* 0x000fe200047a1270 */
[----:B------:R-:W-:Y:S01]  /*3430*/  IMAD R15, R16, -0x19, R15 ;  /* 0xffffffe7100f7824 */ /* 0x000fe200078e020f */
[----:B------:R-:W-:Y:S01]  /*3440*/  ISETP.LT.AND P0, PT, R17, 0x64, !P0 ;  /* 0x000000641100780c */ /* 0x000fe20004701270 */
[----:B------:R-:W-:-:S02]  /*3450*/  IMAD R17, R22, -0x19, R17 ;  /* 0xffffffe716117824 */ /* 0x000fc400078e0211 */
[----:B------:R-:W-:Y:S02]  /*3460*/  IMAD R26, R26, 0x9600, R23 ;  /* 0x000096001a1a7824 */ /* 0x000fe400078e0217 */
[----:B------:R-:W-:Y:S02]  /*3470*/  IMAD R0, R27, 0x9600, R0 ;  /* 0x000096001b007824 */ /* 0x000fe400078e0200 */
[----:B------:R-:W-:Y:S02]  /*3480*/  IMAD R24, R24, 0x9600, R13 ;  /* 0x0000960018187824 */ /* 0x000fe400078e020d */
[----:B------:R-:W-:Y:S02]  /*3490*/  IMAD R16, R16, 0x9600, R15 ;  /* 0x0000960010107824 */ /* 0x000fe400078e020f */
[----:B------:R-:W-:Y:S02]  /*34a0*/  IMAD R22, R22, 0x9600, R17 ;  /* 0x0000960016167824 */ /* 0x000fe400078e0211 */
[C---:B------:R-:W-:Y:S01]  /*34b0*/  IMAD R13, R9.reuse, 0x19, R28 ;  /* 0x00000019090d7824 */ /* 0x040fe200078e021c */
[----:B------:R-:W-:Y:S01]  /*34c0*/  PRMT R25, R18, 0x3340, R25 ;  /* 0x0000334012197816 */ /* 0x000fe20000000019 */
[----:B------:R-:W-:Y:S01]  /*34d0*/  IMAD R15, R9, 0x19, R26 ;  /* 0x00000019090f7824 */ /* 0x000fe200078e021a */
[----:B------:R-:W-:Y:S01]  /*34e0*/  PRMT R18, R5, 0x3340, R12 ;  /* 0x0000334005127816 */ /* 0x000fe2000000000c */
[C---:B------:R-:W-:Y:S01]  /*34f0*/  IMAD R19, R9.reuse, 0x19, R0 ;  /* 0x0000001909137824 */ /* 0x040fe200078e0200 */
[----:B------:R-:W-:Y:S01]  /*3500*/  PRMT R0, R4, 0x3340, R11 ;  /* 0x0000334004007816 */ /* 0x000fe2000000000b */
[----:B------:R-:W-:Y:S01]  /*3510*/  IMAD R17, R9, 0x19, R24 ;  /* 0x0000001909117824 */ /* 0x000fe200078e0218 */
[----:B------:R-:W-:Y:S01]  /*3520*/  PRMT R3, R3, 0x3340, R8 ;  /* 0x0000334003037816 */ /* 0x000fe20000000008 */
[----:B-1----:R-:W-:-:S02]  /*3530*/  IMAD R21, R9, 0x19, R16 ;  /* 0x0000001909157824 */ /* 0x002fc400078e0210 */
[----:B------:R-:W-:Y:S02]  /*3540*/  IMAD R23, R9, 0x19, R22 ;  /* 0x0000001909177824 */ /* 0x000fe400078e0216 */
[----:B------:R-:W-:-:S04]  /*3550*/  IMAD.WIDE R4, R13, 0x4, R6 ;  /* 0x000000040d047825 */ /* 0x000fc800078e0206 */
[--C-:B------:R-:W-:Y:S01]  /*3560*/  IMAD.WIDE R8, R15, 0x4, R6.reuse ;  /* 0x000000040f087825 */ /* 0x100fe200078e0206 */
[----:B---3--:R1:W-:Y:S03]  /*3570*/  @P3 STG.E desc[UR6][R4.64], R31 ;  /* 0x0000001f04003986 */ /* 0x0083e6000c101906 */
[--C-:B------:R-:W-:Y:S01]  /*3580*/  IMAD.WIDE R10, R17, 0x4, R6.reuse ;  /* 0x00000004110a7825 */ /* 0x100fe200078e0206 */
[----:B----4-:R1:W-:Y:S03]  /*3590*/  @P1 STG.E desc[UR6][R8.64], R33 ;  /* 0x0000002108001986 */ /* 0x0103e6000c101906 */
[----:B------:R-:W-:Y:S01]  /*35a0*/  IMAD.WIDE R12, R19, 0x4, R6 ;  /* 0x00000004130c7825 */ /* 0x000fe200078e0206 */
[----:B------:R-:W-:-:S03]  /*35b0*/  IADD3 R16, P1, R2, UR4, RZ ;  /* 0x0000000402107c10 */ /* 0x000fc6000ff3e0ff */
[--C-:B------:R-:W-:Y:S01]  /*35c0*/  IMAD.WIDE R14, R21, 0x4, R6.reuse ;  /* 0x00000004150e7825 */ /* 0x100fe200078e0206 */
[----:B-----5:R1:W-:Y:S03]  /*35d0*/  @P2 STG.E desc[UR6][R10.64], R35 ;  /* 0x000000230a002986 */ /* 0x0203e6000c101906 */
[----:B------:R-:W-:Y:S01]  /*35e0*/  IMAD.WIDE R6, R23, 0x4, R6 ;  /* 0x0000000417067825 */ /* 0x000fe200078e0206 */
[----:B0-----:R1:W-:Y:S01]  /*35f0*/  @P4 STG.E desc[UR6][R12.64], R37 ;  /* 0x000000250c004986 */ /* 0x0013e2000c101906 */
[----:B------:R-:W-:-:S03]  /*3600*/  LEA.HI.X.SX32 R17, R2, UR5, 0x1, P1 ;  /* 0x0000000502117c11 */ /* 0x000fc600088f0eff */
[----:B------:R1:W-:Y:S01]  /*3610*/  @P5 STG.E desc[UR6][R14.64], R39 ;  /* 0x000000270e005986 */ /* 0x0003e2000c101906 */
[----:B------:R-:W-:-:S03]  /*3620*/  PRMT R24, R3, 0x5410, R0 ;  /* 0x0000541003187816 */ /* 0x000fc60000000000 */
[----:B------:R1:W-:Y:S01]  /*3630*/  @P0 STG.E desc[UR6][R6.64], R41 ;  /* 0x0000002906000986 */ /* 0x0003e2000c101906 */
[----:B------:R-:W-:Y:S01]  /*3640*/  PRMT R25, R25, 0x5410, R18 ;  /* 0x0000541019197816 */ /* 0x000fe20000000012 */
[----:B------:R-:W-:Y:S06]  /*3650*/  @!P6 EXIT ;  /* 0x000000000000e94d */ /* 0x000fec0003800000 */
[----:B------:R-:W-:Y:S01]  /*3660*/  STG.E.64 desc[UR6][R16.64], R24 ;  /* 0x0000001810007986 */ /* 0x000fe2000c101b06 */
[----:B------:R-:W-:Y:S05]  /*3670*/  EXIT ;  /* 0x000000000000794d */ /* 0x000fea0003800000 */
.L_x_0:
[----:B------:R-:W-:-:S00]  /*3680*/  BRA `(.L_x_0) ;  /* 0xfffffffc00fc7947 */ /* 0x000fc0000383ffff */
[----:B------:R-:W-:-:S00]  /*3690*/  NOP ;  /* 0x0000000000007918 */ /* 0x000fc00000000000 */
        /* <DEDUP_REMOVED lines=14> */
.L_x_1:


//--------------------- .nv.shared.triton_poi_fused_max_pool2d_with_indices_23 --------------------------
	.section	.nv.shared.triton_poi_fused_max_pool2d_with_indices_23,"aw",@nobits
	.sectionflags	@""
	.align	16
	.zero		1024


//--------------------- .nv.constant0.triton_poi_fused_max_pool2d_with_indices_23 --------------------------
	.section	.nv.constant0.triton_poi_fused_max_pool2d_with_indices_23,"a",@progbits
	.sectionflags	@""
	.align	4
.nv.constant0.triton_poi_fused_max_pool2d_with_indices_23:
	.zero		560
